def attn_fwd(
    Q,
    K,
    V,
    Out,
    Lse,
    sm_scale,
    stride_qz,
    stride_qh,
    stride_qm,
    stride_qk,
    stride_kz,
    stride_kh,
    stride_kn,
    stride_kk,
    stride_vz,
    stride_vh,
    stride_vn,
    stride_vk,
    stride_oz,
    stride_oh,
    stride_om,
    stride_ok,
    seqlen_q,
    seqlen_k,
    BLOCK_M: tl.constexpr,
    BLOCK_N: tl.constexpr,
    HEAD_DIM: tl.constexpr,
    CAUSAL: tl.constexpr,
):
    start_m = tl.program_id(0)
    off_hz = tl.program_id(1)
    q_off = off_hz * stride_qh
    k_off = off_hz * stride_kh
    v_off = off_hz * stride_vh
    offs_m = start_m * BLOCK_M + tl.arange(0, BLOCK_M)
    offs_d = tl.arange(0, HEAD_DIM)
    offs_n = tl.arange(0, BLOCK_N)
    q_ptrs = Q + q_off + offs_m[:, None] * stride_qm + offs_d[None, :] * stride_qk
    k_ptrs = K + k_off + offs_d[:, None] * stride_kk + offs_n[None, :] * stride_kn
    v_ptrs = V + v_off + offs_n[:, None] * stride_vn + offs_d[None, :] * stride_vk
    m_i = tl.full([BLOCK_M], float("-inf"), dtype=tl.float32)
    l_i = tl.zeros([BLOCK_M], dtype=tl.float32) + 1.0
    acc = tl.zeros([BLOCK_M, HEAD_DIM], dtype=tl.float32)
    q = tl.load(q_ptrs)
    acc, l_i, m_i = _attn_fwd_inner(
        acc,
        l_i,
        m_i,
        q,
        k_ptrs,
        v_ptrs,
        sm_scale,
        stride_kn,
        stride_vn,
        start_m,
        seqlen_k,
        BLOCK_M,
        BLOCK_N,
        HEAD_DIM,
        CAUSAL,
    )
    acc = acc / l_i[:, None]
    lse = m_i + tl.math.log2(l_i) / 1.4426950408889634
    o_ptrs = (
        Out
        + off_hz * stride_oh
        + offs_m[:, None] * stride_om
        + offs_d[None, :] * stride_ok
    )
    tl.store(o_ptrs, acc.to(Out.dtype.element_ty))
    tl.store(Lse + off_hz * seqlen_q + offs_m, lse)

# config = {"BLOCK_M": 64, "BLOCK_N": 32, "HEAD_DIM": 256, "arch": "sm_90", "causal": false, "dtype": "fp16", "num_stages": 3, "num_warps": 4}
# arch = sm_90


// ===== COMPILED SASS (sm_90a) =====

	.target	sm_90a

	.elftype	@"ET_EXEC"


//--------------------- .note.nv.tkinfo           --------------------------
	.section	.note.nv.tkinfo,"",@"SHT_NOTE"
	.sectionflags	@"SHF_NOTE_NV_TKINFO"
	.tkinfo
        /*0018*/ 	.word	0x00000002
        /*0030*/ 	.string	""
        /*0030*/ 	.string	"ptxas"
        /*0030*/ 	.string	"Cuda compilation tools, release 13.0, V13.0.88"
        /*0030*/ 	.string	"Build cuda_13.0.r13.0/compiler.36424714_0"
        /*0030*/ 	.string	"-v  -suppress-debug-info  -lineinfo  -arch sm_90a "



//--------------------- .note.nv.cuinfo           --------------------------
	.section	.note.nv.cuinfo,"",@"SHT_NOTE"
	.sectionflags	@"SHF_NOTE_NV_CUINFO"
        /*0018*/ 	.short	0x0002
        /*001a*/ 	.short	0x005a
        /*001c*/ 	.short	0x0082
	.zero		2


//--------------------- .nv.info                  --------------------------
	.section	.nv.info,"",@"SHT_CUDA_INFO"
	.align	4


	//----- nvinfo : EIATTR_REGCOUNT
	.align		4
        /*0000*/ 	.byte	0x04, 0x2f
        /*0002*/ 	.short	(.L_2 - .L_1)
	.align		4
.L_1:
        /*0004*/ 	.word	index@(attn_fwd)
        /*0008*/ 	.word	0x000000ff


	//----- nvinfo : EIATTR_FRAME_SIZE
	.align		4
.L_2:
        /*000c*/ 	.byte	0x04, 0x11
        /*000e*/ 	.short	(.L_4 - .L_3)
	.align		4
.L_3:
        /*0010*/ 	.word	index@(attn_fwd)
        /*0014*/ 	.word	0x000003c8


	//----- nvinfo : EIATTR_MIN_STACK_SIZE
	.align		4
.L_4:
        /*0018*/ 	.byte	0x04, 0x12
        /*001a*/ 	.short	(.L_6 - .L_5)
	.align		4
.L_5:
        /*001c*/ 	.word	index@(attn_fwd)
        /*0020*/ 	.word	0x000003c8
.L_6:


//--------------------- .nv.compat                --------------------------
	.section	.nv.compat,"",@"SHT_CUDA_COMPAT_INFO"
	.align	4
        /*0000*/ 	.byte	0x02, 0x09, 0x01, 0x00, 0x02, 0x02, 0x04, 0x00, 0x02, 0x05, 0x05, 0x00, 0x03, 0x07, 0x01, 0x01
        /*0010*/ 	.byte	0x02, 0x03, 0x00, 0x00, 0x02, 0x06, 0x01, 0x00, 0x04, 0x0b, 0x08, 0x00, 0x00, 0x00, 0x00, 0x00
        /*0020*/ 	.byte	0x00, 0x00, 0x00, 0x00


//--------------------- .nv.info.attn_fwd         --------------------------
	.section	.nv.info.attn_fwd,"",@"SHT_CUDA_INFO"
	.sectionflags	@""
	.align	4


	//----- nvinfo : EIATTR_CUDA_API_VERSION
	.align		4
        /*0000*/ 	.byte	0x04, 0x37
        /*0002*/ 	.short	(.L_8 - .L_7)
.L_7:
        /*0004*/ 	.word	0x00000082


	//----- nvinfo : EIATTR_KPARAM_INFO
	.align		4
.L_8:
        /*0008*/ 	.byte	0x04, 0x17
        /*000a*/ 	.short	(.L_10 - .L_9)
.L_9:
        /*000c*/ 	.word	0x00000000
        /*0010*/ 	.short	0x0019
        /*0012*/ 	.short	0x0080
        /*0014*/ 	.byte	0x00, 0xf4, 0x21, 0x00


	//----- nvinfo : EIATTR_KPARAM_INFO
	.align		4
.L_10:
        /*0018*/ 	.byte	0x04, 0x17
        /*001a*/ 	.short	(.L_12 - .L_11)
.L_11:
        /*001c*/ 	.word	0x00000000
        /*0020*/ 	.short	0x0018
        /*0022*/ 	.short	0x0078
        /*0024*/ 	.byte	0x00, 0xf4, 0x21, 0x00


	//----- nvinfo : EIATTR_KPARAM_INFO
	.align		4
.L_12:
        /*0028*/ 	.byte	0x04, 0x17
        /*002a*/ 	.short	(.L_14 - .L_13)
.L_13:
        /*002c*/ 	.word	0x00000000
        /*0030*/ 	.short	0x0017
        /*0032*/ 	.short	0x0070
        /*0034*/ 	.byte	0x00, 0xf0, 0x11, 0x00


	//----- nvinfo : EIATTR_KPARAM_INFO
	.align		4
.L_14:
        /*0038*/ 	.byte	0x04, 0x17
        /*003a*/ 	.short	(.L_16 - .L_15)
.L_15:
        /*003c*/ 	.word	0x00000000
        /*0040*/ 	.short	0x0016
        /*0042*/ 	.short	0x006c
        /*0044*/ 	.byte	0x00, 0xf0, 0x11, 0x00


	//----- nvinfo : EIATTR_KPARAM_INFO
	.align		4
.L_16:
        /*0048*/ 	.byte	0x04, 0x17
        /*004a*/ 	.short	(.L_18 - .L_17)
.L_17:
        /*004c*/ 	.word	0x00000000
        /*0050*/ 	.short	0x0015
        /*0052*/ 	.short	0x0068
        /*0054*/ 	.byte	0x00, 0xf0, 0x11, 0x00


	//----- nvinfo : EIATTR_KPARAM_INFO
	.align		4
.L_18:
        /*0058*/ 	.byte	0x04, 0x17
        /*005a*/ 	.short	(.L_20 - .L_19)
.L_19:
        /*005c*/ 	.word	0x00000000
        /*0060*/ 	.short	0x0014
        /*0062*/ 	.short	0x0064
        /*0064*/ 	.byte	0x00, 0xf0, 0x11, 0x00


	//----- nvinfo : EIATTR_KPARAM_INFO
	.align		4
.L_20:
        /*0068*/ 	.byte	0x04, 0x17
        /*006a*/ 	.short	(.L_22 - .L_21)
.L_21:
        /*006c*/ 	.word	0x00000000
        /*0070*/ 	.short	0x0013
        /*0072*/ 	.short	0x0060
        /*0074*/ 	.byte	0x00, 0xf0, 0x11, 0x00


	//----- nvinfo : EIATTR_KPARAM_INFO
	.align		4
.L_22:
        /*0078*/ 	.byte	0x04, 0x17
        /*007a*/ 	.short	(.L_24 - .L_23)
.L_23:
        /*007c*/ 	.word	0x00000000
        /*0080*/ 	.short	0x0012
        /*0082*/ 	.short	0x005c
        /*0084*/ 	.byte	0x00, 0xf0, 0x11, 0x00


	//----- nvinfo : EIATTR_KPARAM_INFO
	.align		4
.L_24:
        /*0088*/ 	.byte	0x04, 0x17
        /*008a*/ 	.short	(.L_26 - .L_25)
.L_25:
        /*008c*/ 	.word	0x00000000
        /*0090*/ 	.short	0x0011
        /*0092*/ 	.short	0x0058
        /*0094*/ 	.byte	0x00, 0xf0, 0x11, 0x00


	//----- nvinfo : EIATTR_KPARAM_INFO
	.align		4
.L_26:
        /*0098*/ 	.byte	0x04, 0x17
        /*009a*/ 	.short	(.L_28 - .L_27)
.L_27:
        /*009c*/ 	.word	0x00000000
        /*00a0*/ 	.short	0x0010
        /*00a2*/ 	.short	0x0054
        /*00a4*/ 	.byte	0x00, 0xf0, 0x11, 0x00


	//----- nvinfo : EIATTR_KPARAM_INFO
	.align		4
.L_28:
        /*00a8*/ 	.byte	0x04, 0x17
        /*00aa*/ 	.short	(.L_30 - .L_29)
.L_29:
        /*00ac*/ 	.word	0x00000000
        /*00b0*/ 	.short	0x000f
        /*00b2*/ 	.short	0x0050
        /*00b4*/ 	.byte	0x00, 0xf0, 0x11, 0x00


	//----- nvinfo : EIATTR_KPARAM_INFO
	.align		4
.L_30:
        /*00b8*/ 	.byte	0x04, 0x17
        /*00ba*/ 	.short	(.L_32 - .L_31)
.L_31:
        /*00bc*/ 	.word	0x00000000
        /*00c0*/ 	.short	0x000e
        /*00c2*/ 	.short	0x004c
        /*00c4*/ 	.byte	0x00, 0xf0, 0x11, 0x00


	//----- nvinfo : EIATTR_KPARAM_INFO
	.align		4
.L_32:
        /*00c8*/ 	.byte	0x04, 0x17
        /*00ca*/ 	.short	(.L_34 - .L_33)
.L_33:
        /*00cc*/ 	.word	0x00000000
        /*00d0*/ 	.short	0x000d
        /*00d2*/ 	.short	0x0048
        /*00d4*/ 	.byte	0x00, 0xf0, 0x11, 0x00


	//----- nvinfo : EIATTR_KPARAM_INFO
	.align		4
.L_34:
        /*00d8*/ 	.byte	0x04, 0x17
        /*00da*/ 	.short	(.L_36 - .L_35)
.L_35:
        /*00dc*/ 	.word	0x00000000
        /*00e0*/ 	.short	0x000c
        /*00e2*/ 	.short	0x0044
        /*00e4*/ 	.byte	0x00, 0xf0, 0x11, 0x00


	//----- nvinfo : EIATTR_KPARAM_INFO
	.align		4
.L_36:
        /*00e8*/ 	.byte	0x04, 0x17
        /*00ea*/ 	.short	(.L_38 - .L_37)
.L_37:
        /*00ec*/ 	.word	0x00000000
        /*00f0*/ 	.short	0x000b
        /*00f2*/ 	.short	0x0040
        /*00f4*/ 	.byte	0x00, 0xf0, 0x11, 0x00


	//----- nvinfo : EIATTR_KPARAM_INFO
	.align		4
.L_38:
        /*00f8*/ 	.byte	0x04, 0x17
        /*00fa*/ 	.short	(.L_40 - .L_39)
.L_39:
        /*00fc*/ 	.word	0x00000000
        /*0100*/ 	.short	0x000a
        /*0102*/ 	.short	0x003c
        /*0104*/ 	.byte	0x00, 0xf0, 0x11, 0x00


	//----- nvinfo : EIATTR_KPARAM_INFO
	.align		4
.L_40:
        /*0108*/ 	.byte	0x04, 0x17
        /*010a*/ 	.short	(.L_42 - .L_41)
.L_41:
        /*010c*/ 	.word	0x00000000
        /*0110*/ 	.short	0x0009
        /*0112*/ 	.short	0x0038
        /*0114*/ 	.byte	0x00, 0xf0, 0x11, 0x00


	//----- nvinfo : EIATTR_KPARAM_INFO
	.align		4
.L_42:
        /*0118*/ 	.byte	0x04, 0x17
        /*011a*/ 	.short	(.L_44 - .L_43)
.L_43:
        /*011c*/ 	.word	0x00000000
        /*0120*/ 	.short	0x0008
        /*0122*/ 	.short	0x0034
        /*0124*/ 	.byte	0x00, 0xf0, 0x11, 0x00


	//----- nvinfo : EIATTR_KPARAM_INFO
	.align		4
.L_44:
        /*0128*/ 	.byte	0x04, 0x17
        /*012a*/ 	.short	(.L_46 - .L_45)
.L_45:
        /*012c*/ 	.word	0x00000000
        /*0130*/ 	.short	0x0007
        /*0132*/ 	.short	0x0030
        /*0134*/ 	.byte	0x00, 0xf0, 0x11, 0x00


	//----- nvinfo : EIATTR_KPARAM_INFO
	.align		4
.L_46:
        /*0138*/ 	.byte	0x04, 0x17
        /*013a*/ 	.short	(.L_48 - .L_47)
.L_47:
        /*013c*/ 	.word	0x00000000
        /*0140*/ 	.short	0x0006
        /*0142*/ 	.short	0x002c
        /*0144*/ 	.byte	0x00, 0xf0, 0x11, 0x00


	//----- nvinfo : EIATTR_KPARAM_INFO
	.align		4
.L_48:
        /*0148*/ 	.byte	0x04, 0x17
        /*014a*/ 	.short	(.L_50 - .L_49)
.L_49:
        /*014c*/ 	.word	0x00000000
        /*0150*/ 	.short	0x0005
        /*0152*/ 	.short	0x0028
        /*0154*/ 	.byte	0x00, 0xf0, 0x11, 0x00


	//----- nvinfo : EIATTR_KPARAM_INFO
	.align		4
.L_50:
        /*0158*/ 	.byte	0x04, 0x17
        /*015a*/ 	.short	(.L_52 - .L_51)
.L_51:
        /*015c*/ 	.word	0x00000000
        /*0160*/ 	.short	0x0004
        /*0162*/ 	.short	0x0020
        /*0164*/ 	.byte	0x00, 0xf4, 0x21, 0x00


	//----- nvinfo : EIATTR_KPARAM_INFO
	.align		4
.L_52:
        /*0168*/ 	.byte	0x04, 0x17
        /*016a*/ 	.short	(.L_54 - .L_53)
.L_53:
        /*016c*/ 	.word	0x00000000
        /*0170*/ 	.short	0x0003
        /*0172*/ 	.short	0x0018
        /*0174*/ 	.byte	0x00, 0xf4, 0x21, 0x00


	//----- nvinfo : EIATTR_KPARAM_INFO
	.align		4
.L_54:
        /*0178*/ 	.byte	0x04, 0x17
        /*017a*/ 	.short	(.L_56 - .L_55)
.L_55:
        /*017c*/ 	.word	0x00000000
        /*0180*/ 	.short	0x0002
        /*0182*/ 	.short	0x0010
        /*0184*/ 	.byte	0x00, 0xf4, 0x21, 0x00


	//----- nvinfo : EIATTR_KPARAM_INFO
	.align		4
.L_56:
        /*0188*/ 	.byte	0x04, 0x17
        /*018a*/ 	.short	(.L_58 - .L_57)
.L_57:
        /*018c*/ 	.word	0x00000000
        /*0190*/ 	.short	0x0001
        /*0192*/ 	.short	0x0008
        /*0194*/ 	.byte	0x00, 0xf4, 0x21, 0x00


	//----- nvinfo : EIATTR_KPARAM_INFO
	.align		4
.L_58:
        /*0198*/ 	.byte	0x04, 0x17
        /*019a*/ 	.short	(.L_60 - .L_59)
.L_59:
        /*019c*/ 	.word	0x00000000
        /*01a0*/ 	.short	0x0000
        /*01a2*/ 	.short	0x0000
        /*01a4*/ 	.byte	0x00, 0xf4, 0x21, 0x00


	//----- nvinfo : EIATTR_SPARSE_MMA_MASK
	.align		4
.L_60:
        /*01a8*/ 	.byte	0x03, 0x50
        /*01aa*/ 	.short	0x0000


	//----- nvinfo : EIATTR_MAXREG_COUNT
	.align		4
        /*01ac*/ 	.byte	0x03, 0x1b
        /*01ae*/ 	.short	0x00ff


	//----- nvinfo : EIATTR_NUM_BARRIERS
	.align		4
        /*01b0*/ 	.byte	0x02, 0x4c
        /*01b2*/ 	.byte	0x01
	.zero		1


	//----- nvinfo : EIATTR_ANNOTATIONS
	.align		4
        /*01b4*/ 	.byte	0x04, 0x55
        /*01b6*/ 	.short	(.L_62 - .L_61)


	//   ....[0]....
.L_61:
        /*01b8*/ 	.word	0x00000001
        /*01bc*/ 	.byte	0xc0, 0x34, 0x00, 0x00, 0x01, 0x00, 0x00, 0x00, 0x00, 0x35, 0x00, 0x00, 0x01, 0x00, 0x00, 0x00
        /* <DEDUP_REMOVED lines=119> */
        /*093c*/ 	.byte	0xb0, 0x70, 0x00, 0x00, 0x01, 0x00, 0x00, 0x00, 0x50, 0x73, 0x00, 0x00


	//----- nvinfo : EIATTR_MERCURY_ISA_VERSION
	.align		4
.L_62:
        /*0948*/ 	.byte	0x03, 0x5f
        /*094a*/ 	.short	0x0101


	//----- nvinfo : EIATTR_COOP_GROUP_MASK_REGIDS
	.align		4
        /*094c*/ 	.byte	0x04, 0x29
        /*094e*/ 	.short	(.L_64 - .L_63)


	//   ....[0]....
.L_63:
        /*0950*/ 	.word	0xffffffff


	//   ....[1]....
        /*0954*/ 	.word	0xffffffff


	//   ....[2]....
        /*0958*/ 	.word	0xffffffff


	//   ....[3]....
        /*095c*/ 	.word	0xffffffff


	//   ....[4]....
        /*0960*/ 	.word	0xffffffff


	//   ....[5]....
        /*0964*/ 	.word	0xffffffff


	//   ....[6]....
        /*0968*/ 	.word	0xffffffff


	//   ....[7]....
        /*096c*/ 	.word	0xffffffff


	//----- nvinfo : EIATTR_COOP_GROUP_INSTR_OFFSETS
	.align		4
.L_64:
        /*0970*/ 	.byte	0x04, 0x28
        /*0972*/ 	.short	(.L_66 - .L_65)


	//   ....[0]....
.L_65:
        /*0974*/ 	.word	0x00007300


	//   ....[1]....
        /*0978*/ 	.word	0x00007400


	//   ....[2]....
        /*097c*/ 	.word	0x00007480


	//   ....[3]....
        /*0980*/ 	.word	0x000074e0


	//   ....[4]....
        /*0984*/ 	.word	0x000085c0


	//   ....[5]....
        /*0988*/ 	.word	0x000085d0


	//   ....[6]....
        /*098c*/ 	.word	0x00008610


	//   ....[7]....
        /*0990*/ 	.word	0x00008620


	//----- nvinfo : EIATTR_EXIT_INSTR_OFFSETS
	.align		4
.L_66:
        /*0994*/ 	.byte	0x04, 0x1c
        /*0996*/ 	.short	(.L_68 - .L_67)


	//   ....[0]....
.L_67:
        /*0998*/ 	.word	0x0000da30


	//   ....[1]....
        /*099c*/ 	.word	0x0000dae0


	//----- nvinfo : EIATTR_REQNTID
	.align		4
.L_68:
        /*09a0*/ 	.byte	0x04, 0x10
        /*09a2*/ 	.short	(.L_70 - .L_69)
.L_69:
        /*09a4*/ 	.word	0x00000080
        /*09a8*/ 	.word	0x00000001
        /*09ac*/ 	.word	0x00000001


	//----- nvinfo : EIATTR_CBANK_PARAM_SIZE
	.align		4
.L_70:
        /*09b0*/ 	.byte	0x03, 0x19
        /*09b2*/ 	.short	0x0088


	//----- nvinfo : EIATTR_PARAM_CBANK
	.align		4
        /*09b4*/ 	.byte	0x04, 0x0a
        /*09b6*/ 	.short	(.L_72 - .L_71)
	.align		4
.L_71:
        /*09b8*/ 	.word	index@(.nv.constant0.attn_fwd)
        /*09bc*/ 	.short	0x0210
        /*09be*/ 	.short	0x0088


	//----- nvinfo : EIATTR_SW_WAR
	.align		4
.L_72:
        /*09c0*/ 	.byte	0x04, 0x36
        /*09c2*/ 	.short	(.L_74 - .L_73)
.L_73:
        /*09c4*/ 	.word	0x00000008
.L_74:


//--------------------- .nv.callgraph             --------------------------
	.section	.nv.callgraph,"",@"SHT_CUDA_CALLGRAPH"
	.align	4
	.sectionentsize	8
	.align		4
        /*0000*/ 	.word	0x00000000
	.align		4
        /*0004*/ 	.word	0xffffffff
	.align		4
        /*0008*/ 	.word	0x00000000
	.align		4
        /*000c*/ 	.word	0xfffffffe
	.align		4
        /*0010*/ 	.word	0x00000000
	.align		4
        /*0014*/ 	.word	0xfffffffd
	.align		4
        /*0018*/ 	.word	0x00000000
	.align		4
        /*001c*/ 	.word	0xfffffffc


//--------------------- .nv.constant4             --------------------------
	.section	.nv.constant4,"a",@progbits
	.align	8
	.align		8
.nv.constant4:
        /*0000*/ 	.dword	_$_str


//--------------------- .text.attn_fwd            --------------------------
	.section	.text.attn_fwd,"ax",@progbits
	.align	128
        .global         attn_fwd
        .type           attn_fwd,@function
        .size           attn_fwd,(.L_x_3 - attn_fwd)
        .other          attn_fwd,@"STO_CUDA_ENTRY STV_DEFAULT"
attn_fwd:
.text.attn_fwd:
[----:B------:R-:W0:Y:S01]  /*0000*/  LDC R1, c[0x0][0x28] ;  /* 0x00000a00ff017b82 */ /* 0x000e220000000800 */
[----:B------:R-:W1:Y:S07]  /*0010*/  S2R R3, SR_TID.X ;  /* 0x0000000000037919 */ /* 0x000e6e0000002100 */
[----:B------:R-:W2:Y:S01]  /*0020*/  LDC.64 R6, c[0x0][0x240] ;  /* 0x00009000ff067b82 */ /* 0x000ea20000000a00 */
[----:B------:R-:W-:Y:S01]  /*0030*/  ULDC.64 UR60, c[0x0][0x208] ;  /* 0x00008200003c7ab9 */ /* 0x000fe20000000a00 */
[----:B0-----:R-:W-:Y:S01]  /*0040*/  VIADD R1, R1, 0xfffffc38 ;  /* 0xfffffc3801017836 */ /* 0x001fe20000000000 */
[----:B------:R-:W0:Y:S01]  /*0050*/  S2R R5, SR_CTAID.X ;  /* 0x0000000000057919 */ /* 0x000e220000002500 */
[----:B------:R-:W2:Y:S04]  /*0060*/  S2R R168, SR_CTAID.Y ;  /* 0x0000000000a87919 */ /* 0x000ea80000002600 */
[----:B------:R-:W3:Y:S08]  /*0070*/  LDC R14, c[0x0][0x248] ;  /* 0x00009200ff0e7b82 */ /* 0x000ef00000000800 */
[----:B------:R-:W4:Y:S08]  /*0080*/  LDC.64 R10, c[0x0][0x210] ;  /* 0x00008400ff0a7b82 */ /* 0x000f300000000a00 */
[----:B------:R-:W5:Y:S01]  /*0090*/  LDC R170, c[0x0][0x280] ;  /* 0x0000a000ffaa7b82 */ /* 0x000f620000000800 */
[----:B-1----:R-:W-:-:S05]  /*00a0*/  LOP3.LUT R0, R3, 0x3f, RZ, 0xc0, !PT ;  /* 0x0000003f03007812 */ /* 0x002fca00078ec0ff */
[----:B0-----:R-:W-:Y:S01]  /*00b0*/  IMAD R4, R5, 0x40, R0 ;  /* 0x0000004005047824 */ /* 0x001fe200078e0200 */
[----:B------:R-:W-:Y:S01]  /*00c0*/  SHF.R.U32.HI R5, RZ, 0x6, R3 ;  /* 0x00000006ff057819 */ /* 0x000fe20000011603 */
[----:B--2---:R-:W-:Y:S02]  /*00d0*/  IMAD R2, R168, R6, RZ ;  /* 0x00000006a8027224 */ /* 0x004fe400078e02ff */
[----:B------:R-:W-:Y:S01]  /*00e0*/  IMAD R4, R4, R7, RZ ;  /* 0x0000000704047224 */ /* 0x000fe200078e02ff */
[----:B------:R-:W-:Y:S01]  /*00f0*/  SGXT.U32 R7, R5, 0x1 ;  /* 0x000000010507781a */ /* 0x000fe20000000000 */
[----:B------:R-:W-:Y:S02]  /*0100*/  IMAD.SHL.U32 R5, R2, 0x2, RZ ;  /* 0x0000000202057824 */ /* 0x000fe400078e00ff */
[----:B------:R-:W-:Y:S02]  /*0110*/  IMAD.SHL.U32 R6, R4, 0x2, RZ ;  /* 0x0000000204067824 */ /* 0x000fe400078e00ff */
[----:B---3--:R-:W-:-:S02]  /*0120*/  IMAD R9, R7, R14, RZ ;  /* 0x0000000e07097224 */ /* 0x008fc400078e02ff */
[----:B------:R-:W-:-:S04]  /*0130*/  IMAD.HI R2, R2, 0x2, RZ ;  /* 0x0000000202027827 */ /* 0x000fc800078e02ff */
[----:B------:R-:W-:Y:S01]  /*0140*/  IMAD.HI R7, R4, 0x2, RZ ;  /* 0x0000000204077827 */ /* 0x000fe200078e02ff */
[----:B----4-:R-:W-:-:S03]  /*0150*/  IADD3 R4, P0, P1, R6, R10, R5 ;  /* 0x0000000a06047210 */ /* 0x010fc6000791e005 */
[C---:B------:R-:W-:Y:S01]  /*0160*/  IMAD R5, R14.reuse, 0x2, R9 ;  /* 0x000000020e057824 */ /* 0x040fe200078e0209 */
[----:B------:R-:W-:Y:S02]  /*0170*/  IADD3.X R2, R7, R11, R2, P0, P1 ;  /* 0x0000000b07027210 */ /* 0x000fe400007e2402 */
[-C--:B------:R-:W-:Y:S01]  /*0180*/  LEA R8, P0, R9, R4.reuse, 0x1 ;  /* 0x0000000409087211 */ /* 0x080fe200078008ff */
[C---:B------:R-:W-:Y:S01]  /*0190*/  IMAD R7, R14.reuse, 0x2, R5 ;  /* 0x000000020e077824 */ /* 0x040fe200078e0205 */
[----:B------:R-:W-:Y:S02]  /*01a0*/  LEA R10, P1, R5, R4, 0x1 ;  /* 0x00000004050a7211 */ /* 0x000fe400078208ff */
[----:B------:R-:W-:Y:S01]  /*01b0*/  LEA.HI.X.SX32 R9, R9, R2, 0x1, P0 ;  /* 0x0000000209097211 */ /* 0x000fe200000f0eff */
[C---:B------:R-:W-:Y:S01]  /*01c0*/  IMAD R15, R14.reuse, 0x2, R7 ;  /* 0x000000020e0f7824 */ /* 0x040fe200078e0207 */
[----:B------:R-:W-:Y:S02]  /*01d0*/  LEA R12, P0, R7, R4, 0x1 ;  /* 0x00000004070c7211 */ /* 0x000fe400078008ff */
[-C--:B------:R-:W-:Y:S01]  /*01e0*/  LEA.HI.X.SX32 R11, R5, R2.reuse, 0x1, P1 ;  /* 0x00000002050b7211 */ /* 0x080fe200008f0eff */
[C---:B------:R-:W-:Y:S01]  /*01f0*/  IMAD R19, R14.reuse, 0x2, R15 ;  /* 0x000000020e137824 */ /* 0x040fe200078e020f */
[----:B------:R-:W-:Y:S01]  /*0200*/  LEA.HI.X.SX32 R13, R7, R2, 0x1, P0 ;  /* 0x00000002070d7211 */ /* 0x000fe200000f0eff */
[----:B------:R-:W2:Y:S01]  /*0210*/  LDG.E.U16 R5, desc[UR60][R8.64] ;  /* 0x0000003c08057981 */ /* 0x000ea2000c1e1500 */
[-C--:B------:R-:W-:Y:S01]  /*0220*/  LEA R16, P0, R15, R4.reuse, 0x1 ;  /* 0x000000040f107211 */ /* 0x080fe200078008ff */
[----:B------:R-:W-:Y:S01]  /*0230*/  IMAD R21, R14, 0x2, R19 ;  /* 0x000000020e157824 */ /* 0x000fe200078e0213 */
[----:B------:R-:W-:Y:S01]  /*0240*/  LEA R18, P1, R19, R4, 0x1 ;  /* 0x0000000413127211 */ /* 0x000fe200078208ff */
[----:B------:R0:W3:Y:S01]  /*0250*/  LDG.E.U16 R6, desc[UR60][R12.64] ;  /* 0x0000003c0c067981 */ /* 0x0000e2000c1e1500 */
[----:B------:R-:W-:-:S02]  /*0260*/  LEA.HI.X.SX32 R17, R15, R2, 0x1, P0 ;  /* 0x000000020f117211 */ /* 0x000fc400000f0eff */
[C---:B------:R-:W-:Y:S01]  /*0270*/  LEA R20, P0, R21.reuse, R4, 0x1 ;  /* 0x0000000415147211 */ /* 0x040fe200078008ff */
[----:B------:R-:W4:Y:S01]  /*0280*/  LDG.E.U16 R7, desc[UR60][R10.64] ;  /* 0x0000003c0a077981 */ /* 0x000f22000c1e1500 */
[C---:B------:R-:W-:Y:S02]  /*0290*/  LEA R15, R14.reuse, R21, 0x1 ;  /* 0x000000150e0f7211 */ /* 0x040fe400078e08ff */
[----:B------:R-:W-:Y:S01]  /*02a0*/  LEA.HI.X.SX32 R21, R21, R2, 0x1, P0 ;  /* 0x0000000215157211 */ /* 0x000fe200000f0eff */
[----:B------:R1:W3:Y:S01]  /*02b0*/  LDG.E.U16 R8, desc[UR60][R16.64] ;  /* 0x0000003c10087981 */ /* 0x0002e2000c1e1500 */
[----:B------:R-:W-:Y:S01]  /*02c0*/  LEA R22, P0, R15, R4, 0x1 ;  /* 0x000000040f167211 */ /* 0x000fe200078008ff */
[----:B------:R-:W-:-:S03]  /*02d0*/  IMAD R25, R14, 0x2, R15 ;  /* 0x000000020e197824 */ /* 0x000fc600078e020f */
[-C--:B------:R-:W-:Y:S01]  /*02e0*/  LEA.HI.X.SX32 R23, R15, R2.reuse, 0x1, P0 ;  /* 0x000000020f177211 */ /* 0x080fe200000f0eff */
[C---:B------:R-:W-:Y:S01]  /*02f0*/  IMAD R15, R14.reuse, 0x2, R25 ;  /* 0x000000020e0f7824 */ /* 0x040fe200078e0219 */
[----:B------:R-:W-:Y:S01]  /*0300*/  LEA.HI.X.SX32 R19, R19, R2, 0x1, P1 ;  /* 0x0000000213137211 */ /* 0x000fe200008f0eff */
[----:B------:R-:W3:Y:S02]  /*0310*/  LDG.E.U16 R11, desc[UR60][R20.64] ;  /* 0x0000003c140b7981 */ /* 0x000ee4000c1e1500 */
[C---:B0-----:R-:W-:Y:S01]  /*0320*/  IMAD R13, R14.reuse, 0x2, R15 ;  /* 0x000000020e0d7824 */ /* 0x041fe200078e020f */
[-C--:B------:R-:W-:Y:S01]  /*0330*/  LEA R26, P1, R15, R4.reuse, 0x1 ;  /* 0x000000040f1a7211 */ /* 0x080fe200078208ff */
[----:B------:R0:W4:Y:S01]  /*0340*/  LDG.E.U16 R9, desc[UR60][R18.64] ;  /* 0x0000003c12097981 */ /* 0x000122000c1e1500 */
[----:B------:R-:W-:Y:S02]  /*0350*/  LEA R24, P0, R25, R4, 0x1 ;  /* 0x0000000419187211 */ /* 0x000fe400078008ff */
[-C--:B------:R-:W-:Y:S01]  /*0360*/  LEA.HI.X.SX32 R27, R15, R2.reuse, 0x1, P1 ;  /* 0x000000020f1b7211 */ /* 0x080fe200008f0eff */
[C---:B------:R-:W-:Y:S01]  /*0370*/  IMAD R15, R14.reuse, 0x2, R13 ;  /* 0x000000020e0f7824 */ /* 0x040fe200078e020d */
[----:B------:R-:W-:Y:S01]  /*0380*/  LEA.HI.X.SX32 R25, R25, R2, 0x1, P0 ;  /* 0x0000000219197211 */ /* 0x000fe200000f0eff */
[----:B------:R5:W3:Y:S02]  /*0390*/  LDG.E.U16 R10, desc[UR60][R22.64] ;  /* 0x0000003c160a7981 */ /* 0x000ae4000c1e1500 */
[C---:B-1----:R-:W-:Y:S01]  /*03a0*/  IMAD R17, R14.reuse, 0x2, R15 ;  /* 0x000000020e117824 */ /* 0x042fe200078e020f */
[C---:B------:R-:W-:Y:S01]  /*03b0*/  LEA R28, P0, R13.reuse, R4, 0x1 ;  /* 0x000000040d1c7211 */ /* 0x040fe200078008ff */
[----:B------:R-:W3:Y:S02]  /*03c0*/  LDG.E.U16 R12, desc[UR60][R24.64] ;  /* 0x0000003c180c7981 */ /* 0x000ee4000c1e1500 */
[----:B0-----:R-:W-:Y:S01]  /*03d0*/  IMAD R19, R14, 0x2, R17 ;  /* 0x000000020e137824 */ /* 0x001fe200078e0211 */
[----:B------:R-:W-:-:S02]  /*03e0*/  LEA.HI.X.SX32 R29, R13, R2, 0x1, P0 ;  /* 0x000000020d1d7211 */ /* 0x000fc400000f0eff */
[C---:B------:R-:W-:Y:S01]  /*03f0*/  LEA R20, P0, R15.reuse, R4, 0x1 ;  /* 0x000000040f147211 */ /* 0x040fe200078008ff */
[C---:B------:R-:W-:Y:S01]  /*0400*/  IMAD R33, R14.reuse, 0x2, R19 ;  /* 0x000000020e217824 */ /* 0x040fe200078e0213 */
[----:B------:R0:W3:Y:S02]  /*0410*/  LDG.E.U16 R13, desc[UR60][R26.64] ;  /* 0x0000003c1a0d7981 */ /* 0x0000e4000c1e1500 */
[----:B------:R-:W-:Y:S02]  /*0420*/  LEA.HI.X.SX32 R21, R15, R2, 0x1, P0 ;  /* 0x000000020f157211 */ /* 0x000fe400000f0eff */
[C---:B-----5:R-:W-:Y:S01]  /*0430*/  LEA R22, P0, R17.reuse, R4, 0x1 ;  /* 0x0000000411167211 */ /* 0x060fe200078008ff */
[----:B------:R1:W5:Y:S01]  /*0440*/  LDG.E.U16 R15, desc[UR60][R28.64] ;  /* 0x0000003c1c0f7981 */ /* 0x000362000c1e1500 */
[----:B0-----:R-:W-:Y:S02]  /*0450*/  IMAD R27, R14, 0x2, R33 ;  /* 0x000000020e1b7824 */ /* 0x001fe400078e0221 */
[----:B------:R-:W-:Y:S01]  /*0460*/  LEA.HI.X.SX32 R23, R17, R2, 0x1, P0 ;  /* 0x0000000211177211 */ /* 0x000fe200000f0eff */
[----:B------:R-:W5:Y:S01]  /*0470*/  LDG.E.U16 R16, desc[UR60][R20.64] ;  /* 0x0000003c14107981 */ /* 0x000f62000c1e1500 */
[----:B------:R-:W-:-:S02]  /*0480*/  LEA R24, P0, R33, R4, 0x1 ;  /* 0x0000000421187211 */ /* 0x000fc400078008ff */
[C---:B-1----:R-:W-:Y:S01]  /*0490*/  LEA R29, R14.reuse, R27, 0x1 ;  /* 0x0000001b0e1d7211 */ /* 0x042fe200078e08ff */
[----:B------:R-:W5:Y:S01]  /*04a0*/  LDG.E.U16 R17, desc[UR60][R22.64] ;  /* 0x0000003c16117981 */ /* 0x000f62000c1e1500 */
[----:B------:R-:W-:Y:S02]  /*04b0*/  LEA R30, P1, R19, R4, 0x1 ;  /* 0x00000004131e7211 */ /* 0x000fe400078208ff */
[-C--:B------:R-:W-:Y:S01]  /*04c0*/  LEA.HI.X.SX32 R25, R33, R2.reuse, 0x1, P0 ;  /* 0x0000000221197211 */ /* 0x080fe200000f0eff */
[----:B------:R-:W-:Y:S01]  /*04d0*/  IMAD R33, R14, 0x2, R29 ;  /* 0x000000020e217824 */ /* 0x000fe200078e021d */
[----:B------:R-:W-:-:S03]  /*04e0*/  LEA.HI.X.SX32 R31, R19, R2, 0x1, P1 ;  /* 0x00000002131f7211 */ /* 0x000fc600008f0eff */
[----:B------:R-:W-:Y:S01]  /*04f0*/  IMAD R35, R14, 0x2, R33 ;  /* 0x000000020e237824 */ /* 0x000fe200078e0221 */
[C---:B------:R-:W-:Y:S01]  /*0500*/  LEA R26, P0, R27.reuse, R4, 0x1 ;  /* 0x000000041b1a7211 */ /* 0x040fe200078008ff */
[----:B------:R0:W5:Y:S03]  /*0510*/  LDG.E.U16 R19, desc[UR60][R30.64] ;  /* 0x0000003c1e137981 */ /* 0x000166000c1e1500 */
[----:B------:R-:W-:Y:S01]  /*0520*/  LEA.HI.X.SX32 R27, R27, R2, 0x1, P0 ;  /* 0x000000021b1b7211 */ /* 0x000fe200000f0eff */
[----:B------:R-:W5:Y:S01]  /*0530*/  LDG.E.U16 R21, desc[UR60][R24.64] ;  /* 0x0000003c18157981 */ /* 0x000f62000c1e1500 */
[----:B------:R-:W-:-:S03]  /*0540*/  LEA R28, P0, R29, R4, 0x1 ;  /* 0x000000041d1c7211 */ /* 0x000fc600078008ff */
[----:B------:R1:W5:Y:S01]  /*0550*/  LDG.E.U16 R18, desc[UR60][R26.64] ;  /* 0x0000003c1a127981 */ /* 0x000362000c1e1500 */
[----:B0-----:R-:W-:-:S04]  /*0560*/  IMAD R31, R14, 0x2, R35 ;  /* 0x000000020e1f7824 */ /* 0x001fc800078e0223 */
[----:B------:R-:W-:Y:S01]  /*0570*/  IMAD R37, R14, 0x2, R31 ;  /* 0x000000020e257824 */ /* 0x000fe200078e021f */
[----:B------:R-:W-:-:S03]  /*0580*/  LEA.HI.X.SX32 R29, R29, R2, 0x1, P0 ;  /* 0x000000021d1d7211 */ /* 0x000fc600000f0eff */
[C---:B------:R-:W-:Y:S01]  /*0590*/  IMAD R39, R14.reuse, 0x2, R37 ;  /* 0x000000020e277824 */ /* 0x040fe200078e0225 */
[C---:B------:R-:W-:Y:S01]  /*05a0*/  LEA R34, P0, R35.reuse, R4, 0x1 ;  /* 0x0000000423227211 */ /* 0x040fe200078008ff */
[----:B------:R0:W5:Y:S02]  /*05b0*/  LDG.E.U16 R20, desc[UR60][R28.64] ;  /* 0x0000003c1c147981 */ /* 0x000164000c1e1500 */
[C---:B-1----:R-:W-:Y:S01]  /*05c0*/  IMAD R27, R14.reuse, 0x2, R39 ;  /* 0x000000020e1b7824 */ /* 0x042fe200078e0227 */
[----:B------:R-:W-:Y:S02]  /*05d0*/  LEA.HI.X.SX32 R35, R35, R2, 0x1, P0 ;  /* 0x0000000223237211 */ /* 0x000fe400000f0eff */
[-C--:B------:R-:W-:Y:S02]  /*05e0*/  LEA R30, P0, R31, R4.reuse, 0x1 ;  /* 0x000000041f1e7211 */ /* 0x080fe400078008ff */
[----:B------:R-:W-:Y:S01]  /*05f0*/  LEA R32, P1, R33, R4, 0x1 ;  /* 0x0000000421207211 */ /* 0x000fe200078208ff */
[----:B------:R1:W5:Y:S01]  /*0600*/  LDG.E.U16 R25, desc[UR60][R34.64] ;  /* 0x0000003c22197981 */ /* 0x000362000c1e1500 */
[----:B0-----:R-:W-:Y:S01]  /*0610*/  IMAD R29, R14, 0x2, R27 ;  /* 0x000000020e1d7824 */ /* 0x001fe200078e021b */
[----:B------:R-:W-:-:S02]  /*0620*/  LEA.HI.X.SX32 R31, R31, R2, 0x1, P0 ;  /* 0x000000021f1f7211 */ /* 0x000fc400000f0eff */
[----:B------:R-:W-:Y:S02]  /*0630*/  LEA R36, P0, R37, R4, 0x1 ;  /* 0x0000000425247211 */ /* 0x000fe400078008ff */
[----:B------:R-:W-:Y:S01]  /*0640*/  LEA.HI.X.SX32 R33, R33, R2, 0x1, P1 ;  /* 0x0000000221217211 */ /* 0x000fe200008f0eff */
[----:B------:R0:W5:Y:S01]  /*0650*/  LDG.E.U16 R22, desc[UR60][R30.64] ;  /* 0x0000003c1e167981 */ /* 0x000162000c1e1500 */
[C---:B-1----:R-:W-:Y:S01]  /*0660*/  IMAD R35, R14.reuse, 0x2, R29 ;  /* 0x000000020e237824 */ /* 0x042fe200078e021d */
[----:B------:R-:W-:Y:S02]  /*0670*/  LEA R38, P1, R39, R4, 0x1 ;  /* 0x0000000427267211 */ /* 0x000fe400078208ff */
[----:B------:R1:W5:Y:S01]  /*0680*/  LDG.E.U16 R23, desc[UR60][R32.64] ;  /* 0x0000003c20177981 */ /* 0x000362000c1e1500 */
[----:B------:R-:W-:Y:S02]  /*0690*/  LEA.HI.X.SX32 R37, R37, R2, 0x1, P0 ;  /* 0x0000000225257211 */ /* 0x000fe400000f0eff */
[----:B------:R-:W-:-:S02]  /*06a0*/  LEA R43, R14, R35, 0x1 ;  /* 0x000000230e2b7211 */ /* 0x000fc400078e08ff */
[----:B------:R-:W-:Y:S01]  /*06b0*/  LEA R40, P0, R27, R4, 0x1 ;  /* 0x000000041b287211 */ /* 0x000fe200078008ff */
[----:B------:R-:W5:Y:S01]  /*06c0*/  LDG.E.U16 R24, desc[UR60][R36.64] ;  /* 0x0000003c24187981 */ /* 0x000f62000c1e1500 */
[-C--:B------:R-:W-:Y:S01]  /*06d0*/  LEA.HI.X.SX32 R39, R39, R2.reuse, 0x1, P1 ;  /* 0x0000000227277211 */ /* 0x080fe200008f0eff */
[----:B0-----:R-:W-:Y:S01]  /*06e0*/  IMAD R31, R14, 0x2, R43 ;  /* 0x000000020e1f7824 */ /* 0x001fe200078e022b */
[----:B------:R-:W-:Y:S02]  /*06f0*/  LEA.HI.X.SX32 R41, R27, R2, 0x1, P0 ;  /* 0x000000021b297211 */ /* 0x000fe400000f0eff */
[C---:B-1----:R-:W-:Y:S01]  /*0700*/  LEA R32, P0, R29.reuse, R4, 0x1 ;  /* 0x000000041d207211 */ /* 0x042fe200078008ff */
[----:B------:R0:W5:Y:S03]  /*0710*/  LDG.E.U16 R27, desc[UR60][R38.64] ;  /* 0x0000003c261b7981 */ /* 0x000166000c1e1500 */
[----:B------:R-:W-:-:S02]  /*0720*/  LEA.HI.X.SX32 R33, R29, R2, 0x1, P0 ;  /* 0x000000021d217211 */ /* 0x000fc400000f0eff */
[----:B------:R1:W5:Y:S01]  /*0730*/  LDG.E.U16 R29, desc[UR60][R40.64] ;  /* 0x0000003c281d7981 */ /* 0x000362000c1e1500 */
[C---:B0-----:R-:W-:Y:S01]  /*0740*/  IMAD R39, R14.reuse, 0x2, R31 ;  /* 0x000000020e277824 */ /* 0x041fe200078e021f */
[-C--:B------:R-:W-:Y:S02]  /*0750*/  LEA R34, P0, R35, R4.reuse, 0x1 ;  /* 0x0000000423227211 */ /* 0x080fe400078008ff */
[----:B------:R-:W5:Y:S01]  /*0760*/  LDG.E.U16 R26, desc[UR60][R32.64] ;  /* 0x0000003c201a7981 */ /* 0x000f62000c1e1500 */
[----:B------:R-:W-:Y:S01]  /*0770*/  LEA R42, P1, R43, R4, 0x1 ;  /* 0x000000042b2a7211 */ /* 0x000fe200078208ff */
[----:B-1----:R-:W-:Y:S01]  /*0780*/  IMAD R41, R14, 0x2, R39 ;  /* 0x000000020e297824 */ /* 0x002fe200078e0227 */
[----:B------:R-:W-:-:S03]  /*0790*/  LEA.HI.X.SX32 R35, R35, R2, 0x1, P0 ;  /* 0x0000000223237211 */ /* 0x000fc600000f0eff */
[C---:B------:R-:W-:Y:S01]  /*07a0*/  IMAD R45, R14.reuse, 0x2, R41 ;  /* 0x000000020e2d7824 */ /* 0x040fe200078e0229 */
[----:B------:R-:W-:Y:S01]  /*07b0*/  LEA.HI.X.SX32 R43, R43, R2, 0x1, P1 ;  /* 0x000000022b2b7211 */ /* 0x000fe200008f0eff */
[----:B------:R-:W5:Y:S01]  /*07c0*/  LDG.E.U16 R28, desc[UR60][R34.64] ;  /* 0x0000003c221c7981 */ /* 0x000f62000c1e1500 */
[----:B------:R-:W-:Y:S01]  /*07d0*/  LEA R36, P0, R31, R4, 0x1 ;  /* 0x000000041f247211 */ /* 0x000fe200078008ff */
[----:B------:R-:W-:-:S03]  /*07e0*/  IMAD R47, R14, 0x2, R45 ;  /* 0x000000020e2f7824 */ /* 0x000fc600078e022d */
[----:B------:R-:W-:Y:S02]  /*07f0*/  LEA.HI.X.SX32 R37, R31, R2, 0x1, P0 ;  /* 0x000000021f257211 */ /* 0x000fe400000f0eff */
[----:B------:R0:W5:Y:S01]  /*0800*/  LDG.E.U16 R31, desc[UR60][R42.64] ;  /* 0x0000003c2a1f7981 */ /* 0x000162000c1e1500 */
[-C--:B------:R-:W-:Y:S02]  /*0810*/  LEA R38, P0, R39, R4.reuse, 0x1 ;  /* 0x0000000427267211 */ /* 0x080fe400078008ff */
[----:B------:R-:W-:Y:S01]  /*0820*/  LEA R44, P1, R45, R4, 0x1 ;  /* 0x000000042d2c7211 */ /* 0x000fe200078208ff */
[----:B------:R-:W5:Y:S01]  /*0830*/  LDG.E.U16 R33, desc[UR60][R36.64] ;  /* 0x0000003c24217981 */ /* 0x000f62000c1e1500 */
[----:B0-----:R-:W-:Y:S01]  /*0840*/  IMAD R43, R14, 0x2, R47 ;  /* 0x000000020e2b7824 */ /* 0x001fe200078e022f */
[----:B------:R-:W-:-:S03]  /*0850*/  LEA.HI.X.SX32 R39, R39, R2, 0x1, P0 ;  /* 0x0000000227277211 */ /* 0x000fc600000f0eff */
[C---:B------:R-:W-:Y:S01]  /*0860*/  IMAD R49, R14.reuse, 0x2, R43 ;  /* 0x000000020e317824 */ /* 0x040fe200078e022b */
[C---:B------:R-:W-:Y:S01]  /*0870*/  LEA R40, P0, R41.reuse, R4, 0x1 ;  /* 0x0000000429287211 */ /* 0x040fe200078008ff */
[----:B------:R0:W5:Y:S02]  /*0880*/  LDG.E.U16 R30, desc[UR60][R38.64] ;  /* 0x0000003c261e7981 */ /* 0x000164000c1e1500 */
[----:B------:R-:W-:Y:S01]  /*0890*/  IMAD R51, R14, 0x2, R49 ;  /* 0x000000020e337824 */ /* 0x000fe200078e0231 */
[----:B------:R-:W-:Y:S02]  /*08a0*/  LEA.HI.X.SX32 R41, R41, R2, 0x1, P0 ;  /* 0x0000000229297211 */ /* 0x000fe400000f0eff */
[----:B------:R-:W-:-:S03]  /*08b0*/  LEA R46, P0, R47, R4, 0x1 ;  /* 0x000000042f2e7211 */ /* 0x000fc600078008ff */
[----:B------:R1:W5:Y:S01]  /*08c0*/  LDG.E.U16 R32, desc[UR60][R40.64] ;  /* 0x0000003c28207981 */ /* 0x000362000c1e1500 */
[C---:B0-----:R-:W-:Y:S02]  /*08d0*/  LEA R39, R14.reuse, R51, 0x1 ;  /* 0x000000330e277211 */ /* 0x041fe400078e08ff */
[----:B------:R-:W-:Y:S02]  /*08e0*/  LEA.HI.X.SX32 R47, R47, R2, 0x1, P0 ;  /* 0x000000022f2f7211 */ /* 0x000fe400000f0eff */
[----:B------:R-:W-:Y:S02]  /*08f0*/  LEA R42, P0, R43, R4, 0x1 ;  /* 0x000000042b2a7211 */ /* 0x000fe400078008ff */
[-C--:B------:R-:W-:Y:S01]  /*0900*/  LEA.HI.X.SX32 R45, R45, R2.reuse, 0x1, P1 ;  /* 0x000000022d2d7211 */ /* 0x080fe200008f0eff */
[----:B------:R-:W5:Y:S01]  /*0910*/  LDG.E.U16 R37, desc[UR60][R46.64] ;  /* 0x0000003c2e257981 */ /* 0x000f62000c1e1500 */
[----:B-1----:R-:W-:Y:S01]  /*0920*/  IMAD R41, R14, 0x2, R39 ;  /* 0x000000020e297824 */ /* 0x002fe200078e0227 */
[----:B------:R-:W-:-:S02]  /*0930*/  LEA.HI.X.SX32 R43, R43, R2, 0x1, P0 ;  /* 0x000000022b2b7211 */ /* 0x000fc400000f0eff */
[----:B------:R-:W5:Y:S01]  /*0940*/  LDG.E.U16 R35, desc[UR60][R44.64] ;  /* 0x0000003c2c237981 */ /* 0x000f62000c1e1500 */
[----:B------:R-:W-:-:S03]  /*0950*/  IMAD R53, R14, 0x2, R41 ;  /* 0x000000020e357824 */ /* 0x000fc600078e0229 */
[----:B------:R0:W5:Y:S01]  /*0960*/  LDG.E.U16 R34, desc[UR60][R42.64] ;  /* 0x0000003c2a227981 */ /* 0x000162000c1e1500 */
[----:B------:R-:W-:Y:S01]  /*0970*/  IMAD R55, R14, 0x2, R53 ;  /* 0x000000020e377824 */ /* 0x000fe200078e0235 */
[----:B------:R-:W-:-:S03]  /*0980*/  LEA R48, P0, R49, R4, 0x1 ;  /* 0x0000000431307211 */ /* 0x000fc600078008ff */
[----:B0-----:R-:W-:-:S04]  /*0990*/  IMAD R43, R14, 0x2, R55 ;  /* 0x000000020e2b7824 */ /* 0x001fc800078e0237 */
[----:B------:R-:W-:-:S04]  /*09a0*/  IMAD R57, R14, 0x2, R43 ;  /* 0x000000020e397824 */ /* 0x000fc800078e022b */
[C---:B------:R-:W-:Y:S01]  /*09b0*/  IMAD R59, R14.reuse, 0x2, R57 ;  /* 0x000000020e3b7824 */ /* 0x040fe200078e0239 */
[----:B------:R-:W-:Y:S02]  /*09c0*/  LEA.HI.X.SX32 R49, R49, R2, 0x1, P0 ;  /* 0x0000000231317211 */ /* 0x000fe400000f0eff */
[-C--:B------:R-:W-:Y:S01]  /*09d0*/  LEA R44, P0, R39, R4.reuse, 0x1 ;  /* 0x00000004272c7211 */ /* 0x080fe200078008ff */
[C---:B------:R-:W-:Y:S01]  /*09e0*/  IMAD R61, R14.reuse, 0x2, R59 ;  /* 0x000000020e3d7824 */ /* 0x040fe200078e023b */
[----:B------:R-:W-:Y:S01]  /*09f0*/  LEA R50, P1, R51, R4, 0x1 ;  /* 0x0000000433327211 */ /* 0x000fe200078208ff */
[----:B------:R0:W5:Y:S01]  /*0a00*/  LDG.E.U16 R36, desc[UR60][R48.64] ;  /* 0x0000003c30247981 */ /* 0x000162000c1e1500 */
[----:B------:R-:W-:Y:S01]  /*0a10*/  LEA.HI.X.SX32 R45, R39, R2, 0x1, P0 ;  /* 0x00000002272d7211 */ /* 0x000fe200000f0eff */
[----:B------:R-:W-:Y:S01]  /*0a20*/  IMAD R63, R14, 0x2, R61 ;  /* 0x000000020e3f7824 */ /* 0x000fe200078e023d */
[----:B------:R-:W-:-:S04]  /*0a30*/  LEA R46, P0, R41, R4, 0x1 ;  /* 0x00000004292e7211 */ /* 0x000fc800078008ff */
[C---:B------:R-:W-:Y:S02]  /*0a40*/  LEA R65, R14.reuse, R63, 0x1 ;  /* 0x0000003f0e417211 */ /* 0x040fe400078e08ff */
[----:B------:R-:W-:Y:S02]  /*0a50*/  LEA.HI.X.SX32 R47, R41, R2, 0x1, P0 ;  /* 0x00000002292f7211 */ /* 0x000fe400000f0eff */
[----:B------:R-:W-:Y:S01]  /*0a60*/  LEA R52, P0, R53, R4, 0x1 ;  /* 0x0000000435347211 */ /* 0x000fe200078008ff */
[C---:B------:R-:W-:Y:S01]  /*0a70*/  IMAD R67, R14.reuse, 0x2, R65 ;  /* 0x000000020e437824 */ /* 0x040fe200078e0241 */
[-C--:B------:R-:W-:Y:S01]  /*0a80*/  LEA.HI.X.SX32 R51, R51, R2.reuse, 0x1, P1 ;  /* 0x0000000233337211 */ /* 0x080fe200008f0eff */
[----:B------:R-:W5:Y:S01]  /*0a90*/  LDG.E.U16 R38, desc[UR60][R46.64] ;  /* 0x0000003c2e267981 */ /* 0x000f62000c1e1500 */
[----:B------:R-:W-:Y:S02]  /*0aa0*/  LEA.HI.X.SX32 R53, R53, R2, 0x1, P0 ;  /* 0x0000000235357211 */ /* 0x000fe400000f0eff */
[C---:B0-----:R-:W-:Y:S01]  /*0ab0*/  LEA R48, P0, R43.reuse, R4, 0x1 ;  /* 0x000000042b307211 */ /* 0x041fe200078008ff */
[C---:B------:R-:W-:Y:S01]  /*0ac0*/  IMAD R69, R14.reuse, 0x2, R67 ;  /* 0x000000020e457824 */ /* 0x040fe200078e0243 */
[----:B------:R0:W5:Y:S02]  /*0ad0*/  LDG.E.U16 R39, desc[UR60][R50.64] ;  /* 0x0000003c32277981 */ /* 0x000164000c1e1500 */
[----:B------:R-:W-:Y:S01]  /*0ae0*/  LEA.HI.X.SX32 R49, R43, R2, 0x1, P0 ;  /* 0x000000022b317211 */ /* 0x000fe200000f0eff */
[C---:B------:R-:W-:Y:S01]  /*0af0*/  IMAD R71, R14.reuse, 0x2, R69 ;  /* 0x000000020e477824 */ /* 0x040fe200078e0245 */
[-C--:B------:R-:W-:Y:S01]  /*0b00*/  LEA R54, P1, R55, R4.reuse, 0x1 ;  /* 0x0000000437367211 */ /* 0x080fe200078208ff */
[----:B------:R1:W5:Y:S04]  /*0b10*/  LDG.E.U16 R40, desc[UR60][R52.64] ;  /* 0x0000003c34287981 */ /* 0x000368000c1e1500 */
[----:B------:R-:W5:Y:S01]  /*0b20*/  LDG.E.U16 R41, desc[UR60][R44.64] ;  /* 0x0000003c2c297981 */ /* 0x000f62000c1e1500 */
[----:B0-----:R-:W-:Y:S01]  /*0b30*/  LEA R50, P0, R57, R4, 0x1 ;  /* 0x0000000439327211 */ /* 0x001fe200078008ff */
[----:B------:R-:W-:-:S03]  /*0b40*/  IMAD R73, R14, 0x2, R71 ;  /* 0x000000020e497824 */ /* 0x000fc600078e0247 */
[----:B------:R-:W-:Y:S02]  /*0b50*/  LEA.HI.X.SX32 R51, R57, R2, 0x1, P0 ;  /* 0x0000000239337211 */ /* 0x000fe400000f0eff */
[----:B------:R-:W-:Y:S01]  /*0b60*/  LEA R56, P0, R59, R4, 0x1 ;  /* 0x000000043b387211 */ /* 0x000fe200078008ff */
[C---:B------:R-:W-:Y:S01]  /*0b70*/  IMAD R75, R14.reuse, 0x2, R73 ;  /* 0x000000020e4b7824 */ /* 0x040fe200078e0249 */
[-C--:B------:R-:W-:Y:S01]  /*0b80*/  LEA.HI.X.SX32 R55, R55, R2.reuse, 0x1, P1 ;  /* 0x0000000237377211 */ /* 0x080fe200008f0eff */
[----:B------:R-:W5:Y:S01]  /*0b90*/  LDG.E.U16 R45, desc[UR60][R48.64] ;  /* 0x0000003c302d7981 */ /* 0x000f62000c1e1500 */
[----:B------:R-:W-:Y:S02]  /*0ba0*/  LEA.HI.X.SX32 R57, R59, R2, 0x1, P0 ;  /* 0x000000023b397211 */ /* 0x000fe400000f0eff */
[-C--:B-1----:R-:W-:Y:S01]  /*0bb0*/  LEA R52, P0, R63, R4.reuse, 0x1 ;  /* 0x000000043f347211 */ /* 0x082fe200078008ff */
[----:B------:R-:W-:Y:S01]  /*0bc0*/  IMAD R77, R14, 0x2, R75 ;  /* 0x000000020e4d7824 */ /* 0x000fe200078e024b */
[----:B------:R0:W5:Y:S01]  /*0bd0*/  LDG.E.U16 R43, desc[UR60][R54.64] ;  /* 0x0000003c362b7981 */ /* 0x000162000c1e1500 */
[----:B------:R-:W-:-:S02]  /*0be0*/  LEA R58, P1, R61, R4, 0x1 ;  /* 0x000000043d3a7211 */ /* 0x000fc400078208ff */
[-C--:B------:R-:W-:Y:S01]  /*0bf0*/  LEA.HI.X.SX32 R53, R63, R2.reuse, 0x1, P0 ;  /* 0x000000023f357211 */ /* 0x080fe200000f0eff */
[C---:B------:R-:W-:Y:S01]  /*0c00*/  IMAD R79, R14.reuse, 0x2, R77 ;  /* 0x000000020e4f7824 */ /* 0x040fe200078e024d */
[----:B------:R-:W-:Y:S01]  /*0c10*/  LEA.HI.X.SX32 R59, R61, R2, 0x1, P1 ;  /* 0x000000023d3b7211 */ /* 0x000fe200008f0eff */
[----:B------:R-:W5:Y:S01]  /*0c20*/  LDG.E.U16 R44, desc[UR60][R56.64] ;  /* 0x0000003c382c7981 */ /* 0x000f62000c1e1500 */
[C---:B0-----:R-:W-:Y:S01]  /*0c30*/  LEA R54, P0, R65.reuse, R4, 0x1 ;  /* 0x0000000441367211 */ /* 0x041fe200078008ff */
[C---:B------:R-:W-:Y:S02]  /*0c40*/  IMAD R81, R14.reuse, 0x2, R79 ;  /* 0x000000020e517824 */ /* 0x040fe400078e024f */
[----:B------:R0:W5:Y:S01]  /*0c50*/  LDG.E.U16 R47, desc[UR60][R58.64] ;  /* 0x0000003c3a2f7981 */ /* 0x000162000c1e1500 */
[----:B------:R-:W-:Y:S02]  /*0c60*/  LEA.HI.X.SX32 R55, R65, R2, 0x1, P0 ;  /* 0x0000000241377211 */ /* 0x000fe400000f0eff */
[----:B------:R-:W-:Y:S01]  /*0c70*/  LEA R60, P0, R67, R4, 0x1 ;  /* 0x00000004433c7211 */ /* 0x000fe200078008ff */
[----:B------:R-:W5:Y:S01]  /*0c80*/  LDG.E.U16 R42, desc[UR60][R50.64] ;  /* 0x0000003c322a7981 */ /* 0x000f62000c1e1500 */
[----:B------:R-:W-:-:S02]  /*0c90*/  LEA R83, R14, R81, 0x1 ;  /* 0x000000510e537211 */ /* 0x000fc400078e08ff */
[----:B------:R-:W-:Y:S01]  /*0ca0*/  LEA.HI.X.SX32 R61, R67, R2, 0x1, P0 ;  /* 0x00000002433d7211 */ /* 0x000fe200000f0eff */
[----:B------:R-:W5:Y:S01]  /*0cb0*/  LDG.E.U16 R49, desc[UR60][R52.64] ;  /* 0x0000003c34317981 */ /* 0x000f62000c1e1500 */
[-C--:B0-----:R-:W-:Y:S02]  /*0cc0*/  LEA R58, P0, R71, R4.reuse, 0x1 ;  /* 0x00000004473a7211 */ /* 0x081fe400078008ff */
[----:B------:R-:W-:Y:S01]  /*0cd0*/  LEA R56, P1, R69, R4, 0x1 ;  /* 0x0000000445387211 */ /* 0x000fe200078208ff */
[----:B------:R0:W5:Y:S01]  /*0ce0*/  LDG.E.U16 R48, desc[UR60][R60.64] ;  /* 0x0000003c3c307981 */ /* 0x000162000c1e1500 */
[----:B------:R-:W-:Y:S01]  /*0cf0*/  LEA.HI.X.SX32 R59, R71, R2, 0x1, P0 ;  /* 0x00000002473b7211 */ /* 0x000fe200000f0eff */
[C---:B------:R-:W-:Y:S01]  /*0d00*/  IMAD R71, R14.reuse, 0x2, R83 ;  /* 0x000000020e477824 */ /* 0x040fe200078e0253 */
[C---:B------:R-:W-:Y:S01]  /*0d10*/  LEA R62, P0, R73.reuse, R4, 0x1 ;  /* 0x00000004493e7211 */ /* 0x040fe200078008ff */
[----:B------:R-:W5:Y:S03]  /*0d20*/  LDG.E.U16 R46, desc[UR60][R54.64] ;  /* 0x0000003c362e7981 */ /* 0x000f66000c1e1500 */
[----:B------:R-:W-:Y:S01]  /*0d30*/  LEA.HI.X.SX32 R63, R73, R2, 0x1, P0 ;  /* 0x00000002493f7211 */ /* 0x000fe200000f0eff */
[C---:B------:R-:W-:Y:S01]  /*0d40*/  IMAD R73, R14.reuse, 0x2, R71 ;  /* 0x000000020e497824 */ /* 0x040fe200078e0247 */
[----:B------:R-:W-:Y:S01]  /*0d50*/  LEA R64, P0, R75, R4, 0x1 ;  /* 0x000000044b407211 */ /* 0x000fe200078008ff */
[----:B------:R-:W5:Y:S02]  /*0d60*/  LDG.E.U16 R53, desc[UR60][R58.64] ;  /* 0x0000003c3a357981 */ /* 0x000f64000c1e1500 */
[----:B------:R-:W-:Y:S01]  /*0d70*/  IMAD R85, R14, 0x2, R73 ;  /* 0x000000020e557824 */ /* 0x000fe200078e0249 */
[----:B------:R-:W-:Y:S01]  /*0d80*/  LEA.HI.X.SX32 R57, R69, R2, 0x1, P1 ;  /* 0x0000000245397211 */ /* 0x000fe200008f0eff */
        /* <DEDUP_REMOVED lines=9> */
[----:B------:R-:W-:Y:S01]  /*0e20*/  LEA.HI.X.SX32 R61, R79, R2, 0x1, P0 ;  /* 0x000000024f3d7211 */ /* 0x000fe200000f0eff */
[C---:B------:R-:W-:Y:S01]  /*0e30*/  IMAD R79, R14.reuse, 0x2, R77 ;  /* 0x000000020e4f7824 */ /* 0x040fe200078e024d */
[C---:B------:R-:W-:Y:S01]  /*0e40*/  LEA R68, P0, R81.reuse, R4, 0x1 ;  /* 0x0000000451447211 */ /* 0x040fe200078008ff */
[----:B------:R2:W5:Y:S02]  /*0e50*/  LDG.E.U16 R55, desc[UR60][R66.64] ;  /* 0x0000003c42377981 */ /* 0x000564000c1e1500 */
[C---:B------:R-:W-:Y:S01]  /*0e60*/  IMAD R87, R14.reuse, 0x2, R79 ;  /* 0x000000020e577824 */ /* 0x040fe200078e024f */
[----:B------:R-:W-:Y:S01]  /*0e70*/  LEA.HI.X.SX32 R69, R81, R2, 0x1, P0 ;  /* 0x0000000251457211 */ /* 0x000fe200000f0eff */
[----:B------:R-:W5:Y:S02]  /*0e80*/  LDG.E.U16 R57, desc[UR60][R60.64] ;  /* 0x0000003c3c397981 */ /* 0x000f64000c1e1500 */
[C---:B------:R-:W-:Y:S01]  /*0e90*/  IMAD R81, R14.reuse, 0x2, R87 ;  /* 0x000000020e517824 */ /* 0x040fe200078e0257 */
[----:B-1----:R-:W-:Y:S01]  /*0ea0*/  LEA R62, P0, R83, R4, 0x1 ;  /* 0x00000004533e7211 */ /* 0x002fe200078008ff */
[----:B------:R1:W5:Y:S03]  /*0eb0*/  LDG.E.U16 R54, desc[UR60][R68.64] ;  /* 0x0000003c44367981 */ /* 0x000366000c1e1500 */
[----:B------:R-:W-:-:S02]  /*0ec0*/  LEA R89, R14, R81, 0x1 ;  /* 0x000000510e597211 */ /* 0x000fc400078e08ff */
[----:B------:R-:W-:-:S03]  /*0ed0*/  LEA.HI.X.SX32 R63, R83, R2, 0x1, P0 ;  /* 0x00000002533f7211 */ /* 0x000fc600000f0eff */
[C---:B------:R-:W-:Y:S01]  /*0ee0*/  IMAD R83, R14.reuse, 0x2, R89 ;  /* 0x000000020e537824 */ /* 0x040fe200078e0259 */
[C---:B0-----:R-:W-:Y:S01]  /*0ef0*/  LEA R64, P0, R73.reuse, R4, 0x1 ;  /* 0x0000000449407211 */ /* 0x041fe200078008ff */
[----:B------:R-:W5:Y:S02]  /*0f00*/  LDG.E.U16 R56, desc[UR60][R62.64] ;  /* 0x0000003c3e387981 */ /* 0x000f64000c1e1500 */
[C---:B------:R-:W-:Y:S01]  /*0f10*/  IMAD R91, R14.reuse, 0x2, R83 ;  /* 0x000000020e5b7824 */ /* 0x040fe200078e0253 */
[----:B------:R-:W-:Y:S02]  /*0f20*/  LEA.HI.X.SX32 R65, R73, R2, 0x1, P0 ;  /* 0x0000000249417211 */ /* 0x000fe400000f0eff */
[-C--:B--2---:R-:W-:Y:S01]  /*0f30*/  LEA R66, P0, R85, R4.reuse, 0x1 ;  /* 0x0000000455427211 */ /* 0x084fe200078008ff */
[C---:B------:R-:W-:Y:S01]  /*0f40*/  IMAD R93, R14.reuse, 0x2, R91 ;  /* 0x000000020e5d7824 */ /* 0x040fe200078e025b */
[----:B------:R-:W-:Y:S01]  /*0f50*/  LEA R70, P1, R71, R4, 0x1 ;  /* 0x0000000447467211 */ /* 0x000fe200078208ff */
[----:B------:R-:W2:Y:S01]  /*0f60*/  LDG.E.U16 R61, desc[UR60][R64.64] ;  /* 0x0000003c403d7981 */ /* 0x000ea2000c1e1500 */
[-C--:B------:R-:W-:Y:S01]  /*0f70*/  LEA.HI.X.SX32 R67, R85, R2.reuse, 0x1, P0 ;  /* 0x0000000255437211 */ /* 0x080fe200000f0eff */
[----:B------:R-:W-:Y:S01]  /*0f80*/  IMAD R85, R14, 0x2, R93 ;  /* 0x000000020e557824 */ /* 0x000fe200078e025d */
[----:B------:R-:W-:-:S03]  /*0f90*/  LEA.HI.X.SX32 R71, R71, R2, 0x1, P1 ;  /* 0x0000000247477211 */ /* 0x000fc600008f0eff */
[C---:B------:R-:W-:Y:S01]  /*0fa0*/  IMAD R95, R14.reuse, 0x2, R85 ;  /* 0x000000020e5f7824 */ /* 0x040fe200078e0255 */
[C---:B-1----:R-:W-:Y:S01]  /*0fb0*/  LEA R68, P0, R75.reuse, R4, 0x1 ;  /* 0x000000044b447211 */ /* 0x042fe200078008ff */
[----:B------:R0:W2:Y:S02]  /*0fc0*/  LDG.E.U16 R59, desc[UR60][R70.64] ;  /* 0x0000003c463b7981 */ /* 0x0000a4000c1e1500 */
[C---:B------:R-:W-:Y:S01]  /*0fd0*/  IMAD R97, R14.reuse, 0x2, R95 ;  /* 0x000000020e617824 */ /* 0x040fe200078e025f */
[----:B------:R-:W-:Y:S01]  /*0fe0*/  LEA.HI.X.SX32 R69, R75, R2, 0x1, P0 ;  /* 0x000000024b457211 */ /* 0x000fe200000f0eff */
[----:B------:R-:W2:Y:S02]  /*0ff0*/  LDG.E.U16 R58, desc[UR60][R66.64] ;  /* 0x0000003c423a7981 */ /* 0x000ea4000c1e1500 */
[C---:B------:R-:W-:Y:S01]  /*1000*/  IMAD R99, R14.reuse, 0x2, R97 ;  /* 0x000000020e637824 */ /* 0x040fe200078e0261 */
[-C--:B------:R-:W-:Y:S01]  /*1010*/  LEA R72, P1, R77, R4.reuse, 0x1 ;  /* 0x000000044d487211 */ /* 0x080fe200078208ff */
[----:B------:R-:W2:Y:S01]  /*1020*/  LDG.E.U16 R60, desc[UR60][R68.64] ;  /* 0x0000003c443c7981 */ /* 0x000ea2000c1e1500 */
[----:B0-----:R-:W-:Y:S01]  /*1030*/  LEA R70, P0, R79, R4, 0x1 ;  /* 0x000000044f467211 */ /* 0x001fe200078008ff */
[----:B------:R-:W-:-:S03]  /*1040*/  IMAD R101, R14, 0x2, R99 ;  /* 0x000000020e657824 */ /* 0x000fc600078e0263 */
[----:B------:R-:W-:Y:S02]  /*1050*/  LEA.HI.X.SX32 R71, R79, R2, 0x1, P0 ;  /* 0x000000024f477211 */ /* 0x000fe400000f0eff */
[----:B------:R-:W-:Y:S02]  /*1060*/  LEA R74, P0, R87, R4, 0x1 ;  /* 0x00000004574a7211 */ /* 0x000fe400078008ff */
[-C--:B------:R-:W-:Y:S01]  /*1070*/  LEA.HI.X.SX32 R73, R77, R2.reuse, 0x1, P1 ;  /* 0x000000024d497211 */ /* 0x080fe200008f0eff */
[----:B------:R-:W2:Y:S01]  /*1080*/  LDG.E.U16 R65, desc[UR60][R70.64] ;  /* 0x0000003c46417981 */ /* 0x000ea2000c1e1500 */
[----:B------:R-:W-:Y:S02]  /*1090*/  LEA.HI.X.SX32 R75, R87, R2, 0x1, P0 ;  /* 0x00000002574b7211 */ /* 0x000fe400000f0eff */
[----:B------:R-:W-:Y:S01]  /*10a0*/  LEA R87, R14, R101, 0x1 ;  /* 0x000000650e577211 */ /* 0x000fe200078e08ff */
[----:B------:R0:W2:Y:S01]  /*10b0*/  LDG.E.U16 R63, desc[UR60][R72.64] ;  /* 0x0000003c483f7981 */ /* 0x0000a2000c1e1500 */
[----:B------:R-:W-:-:S03]  /*10c0*/  LEA R78, P1, R89, R4, 0x1 ;  /* 0x00000004594e7211 */ /* 0x000fc600078208ff */
[C---:B------:R-:W-:Y:S01]  /*10d0*/  IMAD R103, R14.reuse, 0x2, R87 ;  /* 0x000000020e677824 */ /* 0x040fe200078e0257 */
[----:B------:R-:W-:Y:S01]  /*10e0*/  LEA.HI.X.SX32 R79, R89, R2, 0x1, P1 ;  /* 0x00000002594f7211 */ /* 0x000fe200008f0eff */
[----:B------:R1:W2:Y:S02]  /*10f0*/  LDG.E.U16 R62, desc[UR60][R74.64] ;  /* 0x0000003c4a3e7981 */ /* 0x0002a4000c1e1500 */
[C---:B------:R-:W-:Y:S01]  /*1100*/  IMAD R105, R14.reuse, 0x2, R103 ;  /* 0x000000020e697824 */ /* 0x040fe200078e0267 */
[----:B------:R-:W-:Y:S01]  /*1110*/  LEA R76, P0, R81, R4, 0x1 ;  /* 0x00000004514c7211 */ /* 0x000fe200078008ff */
[----:B------:R-:W2:Y:S02]  /*1120*/  LDG.E.U16 R67, desc[UR60][R78.64] ;  /* 0x0000003c4e437981 */ /* 0x000ea4000c1e1500 */
[----:B------:R-:W-:-:S04]  /*1130*/  IMAD R89, R14, 0x2, R105 ;  /* 0x000000020e597824 */ /* 0x000fc800078e0269 */
[----:B------:R-:W-:Y:S01]  /*1140*/  IMAD R107, R14, 0x2, R89 ;  /* 0x000000020e6b7824 */ /* 0x000fe200078e0259 */
[----:B------:R-:W-:-:S03]  /*1150*/  LEA.HI.X.SX32 R77, R81, R2, 0x1, P0 ;  /* 0x00000002514d7211 */ /* 0x000fc600000f0eff */
[C---:B------:R-:W-:Y:S01]  /*1160*/  IMAD R109, R14.reuse, 0x2, R107 ;  /* 0x000000020e6d7824 */ /* 0x040fe200078e026b */
[C---:B0-----:R-:W-:Y:S01]  /*1170*/  LEA R72, P0, R83.reuse, R4, 0x1 ;  /* 0x0000000453487211 */ /* 0x041fe200078008ff */
[----:B------:R0:W2:Y:S02]  /*1180*/  LDG.E.U16 R64, desc[UR60][R76.64] ;  /* 0x0000003c4c407981 */ /* 0x0000a4000c1e1500 */
[C---:B------:R-:W-:Y:S01]  /*1190*/  IMAD R111, R14.reuse, 0x2, R109 ;  /* 0x000000020e6f7824 */ /* 0x040fe200078e026d */
[----:B------:R-:W-:Y:S02]  /*11a0*/  LEA.HI.X.SX32 R73, R83, R2, 0x1, P0 ;  /* 0x0000000253497211 */ /* 0x000fe400000f0eff */
[-C--:B------:R-:W-:Y:S01]  /*11b0*/  LEA R80, P0, R91, R4.reuse, 0x1 ;  /* 0x000000045b507211 */ /* 0x080fe200078008ff */
[C---:B------:R-:W-:Y:S01]  /*11c0*/  IMAD R113, R14.reuse, 0x2, R111 ;  /* 0x000000020e717824 */ /* 0x040fe200078e026f */
[----:B------:R-:W-:Y:S01]  /*11d0*/  LEA R82, P1, R85, R4, 0x1 ;  /* 0x0000000455527211 */ /* 0x000fe200078208ff */
[----:B------:R-:W2:Y:S01]  /*11e0*/  LDG.E.U16 R69, desc[UR60][R72.64] ;  /* 0x0000003c48457981 */ /* 0x000ea2000c1e1500 */
[----:B------:R-:W-:Y:S01]  /*11f0*/  LEA.HI.X.SX32 R81, R91, R2, 0x1, P0 ;  /* 0x000000025b517211 */ /* 0x000fe200000f0eff */
[----:B------:R-:W-:Y:S01]  /*1200*/  IMAD R115, R14, 0x2, R113 ;  /* 0x000000020e737824 */ /* 0x000fe200078e0271 */
[----:B-1----:R-:W-:-:S02]  /*1210*/  LEA R74, P0, R93, R4, 0x1 ;  /* 0x000000045d4a7211 */ /* 0x002fc400078008ff */
[-C--:B------:R-:W-:Y:S01]  /*1220*/  LEA.HI.X.SX32 R83, R85, R2.reuse, 0x1, P1 ;  /* 0x0000000255537211 */ /* 0x080fe200008f0eff */
[----:B------:R1:W2:Y:S01]  /*1230*/  LDG.E.U16 R66, desc[UR60][R80.64] ;  /* 0x0000003c50427981 */ /* 0x0002a2000c1e1500 */
[----:B------:R-:W-:Y:S02]  /*1240*/  LEA.HI.X.SX32 R75, R93, R2, 0x1, P0 ;  /* 0x000000025d4b7211 */ /* 0x000fe400000f0eff */
[C---:B0-----:R-:W-:Y:S01]  /*1250*/  LEA R76, P0, R95.reuse, R4, 0x1 ;  /* 0x000000045f4c7211 */ /* 0x041fe200078008ff */
[----:B------:R0:W2:Y:S01]  /*1260*/  LDG.E.U16 R71, desc[UR60][R82.64] ;  /* 0x0000003c52477981 */ /* 0x0000a2000c1e1500 */
[C---:B------:R-:W-:Y:S02]  /*1270*/  LEA R117, R14.reuse, R115, 0x1 ;  /* 0x000000730e757211 */ /* 0x040fe400078e08ff */
[----:B------:R-:W-:Y:S01]  /*1280*/  LEA.HI.X.SX32 R77, R95, R2, 0x1, P0 ;  /* 0x000000025f4d7211 */ /* 0x000fe200000f0eff */
[----:B------:R-:W2:Y:S02]  /*1290*/  LDG.E.U16 R68, desc[UR60][R74.64] ;  /* 0x0000003c4a447981 */ /* 0x000ea4000c1e1500 */
[C---:B------:R-:W-:Y:S01]  /*12a0*/  IMAD R95, R14.reuse, 0x2, R117 ;  /* 0x000000020e5f7824 */ /* 0x040fe200078e0275 */
[C---:B------:R-:W-:Y:S01]  /*12b0*/  LEA R78, P0, R97.reuse, R4, 0x1 ;  /* 0x00000004614e7211 */ /* 0x040fe200078008ff */
[----:B------:R-:W2:Y:S02]  /*12c0*/  LDG.E.U16 R73, desc[UR60][R76.64] ;  /* 0x0000003c4c497981 */ /* 0x000ea4000c1e1500 */
[----:B------:R-:W-:Y:S01]  /*12d0*/  IMAD R119, R14, 0x2, R95 ;  /* 0x000000020e777824 */ /* 0x000fe200078e025f */
[----:B------:R-:W-:-:S02]  /*12e0*/  LEA.HI.X.SX32 R79, R97, R2, 0x1, P0 ;  /* 0x00000002614f7211 */ /* 0x000fc400000f0eff */
[-C--:B-1----:R-:W-:Y:S01]  /*12f0*/  LEA R80, P0, R99, R4.reuse, 0x1 ;  /* 0x0000000463507211 */ /* 0x082fe200078008ff */
[C---:B------:R-:W-:Y:S01]  /*1300*/  IMAD R121, R14.reuse, 0x2, R119 ;  /* 0x000000020e797824 */ /* 0x040fe200078e0277 */
[----:B------:R-:W-:Y:S01]  /*1310*/  LEA R84, P1, R101, R4, 0x1 ;  /* 0x0000000465547211 */ /* 0x000fe200078208ff */
[----:B------:R1:W2:Y:S01]  /*1320*/  LDG.E.U16 R70, desc[UR60][R78.64] ;  /* 0x0000003c4e467981 */ /* 0x0002a2000c1e1500 */
[----:B------:R-:W-:Y:S01]  /*1330*/  LEA.HI.X.SX32 R81, R99, R2, 0x1, P0 ;  /* 0x0000000263517211 */ /* 0x000fe200000f0eff */
[----:B------:R-:W-:Y:S01]  /*1340*/  IMAD R123, R14, 0x2, R121 ;  /* 0x000000020e7b7824 */ /* 0x000fe200078e0279 */
[----:B0-----:R-:W-:-:S03]  /*1350*/  LEA R82, P0, R87, R4, 0x1 ;  /* 0x0000000457527211 */ /* 0x001fc600078008ff */
[C---:B------:R-:W-:Y:S01]  /*1360*/  IMAD R125, R14.reuse, 0x2, R123 ;  /* 0x000000020e7d7824 */ /* 0x040fe200078e027b */
[----:B------:R-:W-:Y:S01]  /*1370*/  LEA.HI.X.SX32 R83, R87, R2, 0x1, P0 ;  /* 0x0000000257537211 */ /* 0x000fe200000f0eff */
[----:B------:R-:W2:Y:S01]  /*1380*/  LDG.E.U16 R72, desc[UR60][R80.64] ;  /* 0x0000003c50487981 */ /* 0x000ea2000c1e1500 */
[----:B------:R-:W-:Y:S01]  /*1390*/  LEA R86, P0, R103, R4, 0x1 ;  /* 0x0000000467567211 */ /* 0x000fe200078008ff */
[C---:B------:R-:W-:Y:S01]  /*13a0*/  IMAD R127, R14.reuse, 0x2, R125 ;  /* 0x000000020e7f7824 */ /* 0x040fe200078e027d */
[-C--:B------:R-:W-:Y:S01]  /*13b0*/  LEA.HI.X.SX32 R85, R101, R2.reuse, 0x1, P1 ;  /* 0x0000000265557211 */ /* 0x080fe200008f0eff */
[----:B------:R-:W2:Y:S01]  /*13c0*/  LDG.E.U16 R77, desc[UR60][R82.64] ;  /* 0x0000003c524d7981 */ /* 0x000ea2000c1e1500 */
[----:B------:R-:W-:Y:S01]  /*13d0*/  LEA.HI.X.SX32 R87, R103, R2, 0x1, P0 ;  /* 0x0000000267577211 */ /* 0x000fe200000f0eff */
[C---:B------:R-:W-:Y:S02]  /*13e0*/  IMAD R103, R14.reuse, 0x2, R127 ;  /* 0x000000020e677824 */ /* 0x040fe400078e027f */
[----:B------:R0:W2:Y:S02]  /*13f0*/  LDG.E.U16 R75, desc[UR60][R84.64] ;  /* 0x0000003c544b7981 */ /* 0x0000a4000c1e1500 */
[C---:B------:R-:W-:Y:S01]  /*1400*/  IMAD R129, R14.reuse, 0x2, R103 ;  /* 0x000000020e817824 */ /* 0x040fe200078e0267 */
[----:B-1----:R-:W-:Y:S01]  /*1410*/  LEA R78, P0, R105, R4, 0x1 ;  /* 0x00000004694e7211 */ /* 0x002fe200078008ff */
[----:B------:R1:W2:Y:S03]  /*1420*/  LDG.E.U16 R74, desc[UR60][R86.64] ;  /* 0x0000003c564a7981 */ /* 0x0002a6000c1e1500 */
[----:B------:R-:W-:-:S05]  /*1430*/  LEA R131, R14, R129, 0x1 ;  /* 0x000000810e837211 */ /* 0x000fca00078e08ff */
[----:B------:R-:W-:-:S04]  /*1440*/  IMAD R133, R14, 0x2, R131 ;  /* 0x000000020e857824 */ /* 0x000fc800078e0283 */
[----:B------:R-:W-:-:S04]  /*1450*/  IMAD R135, R14, 0x2, R133 ;  /* 0x000000020e877824 */ /* 0x000fc800078e0285 */
        /* <DEDUP_REMOVED lines=8> */
[----:B------:R-:W-:Y:S01]  /*14e0*/  LEA R82, P0, R109, R4, 0x1 ;  /* 0x000000046d527211 */ /* 0x000fe200078008ff */
[----:B------:R-:W-:-:S03]  /*14f0*/  IMAD R145, R14, 0x2, R143 ;  /* 0x000000020e917824 */ /* 0x000fc600078e028f */
[----:B------:R-:W-:Y:S01]  /*1500*/  LEA.HI.X.SX32 R83, R109, R2, 0x1, P0 ;  /* 0x000000026d537211 */ /* 0x000fe200000f0eff */
[C---:B------:R-:W-:Y:S01]  /*1510*/  IMAD R107, R14.reuse, 0x2, R145 ;  /* 0x000000020e6b7824 */ /* 0x040fe200078e0291 */
[-C--:B-1----:R-:W-:Y:S02]  /*1520*/  LEA R86, P0, R111, R4.reuse, 0x1 ;  /* 0x000000046f567211 */ /* 0x082fe400078008ff */
[----:B------:R-:W-:Y:S01]  /*1530*/  LEA R90, P1, R89, R4, 0x1 ;  /* 0x00000004595a7211 */ /* 0x000fe200078208ff */
[----:B------:R-:W2:Y:S01]  /*1540*/  LDG.E.U16 R80, desc[UR60][R82.64] ;  /* 0x0000003c52507981 */ /* 0x000ea2000c1e1500 */
[----:B------:R-:W-:Y:S02]  /*1550*/  LEA.HI.X.SX32 R87, R111, R2, 0x1, P0 ;  /* 0x000000026f577211 */ /* 0x000fe400000f0eff */
[----:B0-----:R-:W-:Y:S02]  /*1560*/  LEA R78, P0, R115, R4, 0x1 ;  /* 0x00000004734e7211 */ /* 0x001fe400078008ff */
[----:B------:R-:W-:Y:S01]  /*1570*/  LEA R147, R14, R107, 0x1 ;  /* 0x0000006b0e937211 */ /* 0x000fe200078e08ff */
[----:B------:R-:W2:Y:S01]  /*1580*/  LDG.E.U16 R88, desc[UR60][R86.64] ;  /* 0x0000003c56587981 */ /* 0x000ea2000c1e1500 */
[----:B------:R-:W-:-:S02]  /*1590*/  LEA.HI.X.SX32 R91, R89, R2, 0x1, P1 ;  /* 0x00000002595b7211 */ /* 0x000fc400008f0eff */
[----:B------:R-:W-:Y:S01]  /*15a0*/  LEA.HI.X.SX32 R79, R115, R2, 0x1, P0 ;  /* 0x00000002734f7211 */ /* 0x000fe200000f0eff */
[----:B------:R0:W2:Y:S01]  /*15b0*/  LDG.E.U16 R89, desc[UR60][R84.64] ;  /* 0x0000003c54597981 */ /* 0x0000a2000c1e1500 */
[C---:B------:R-:W-:Y:S01]  /*15c0*/  IMAD R149, R14.reuse, 0x2, R147 ;  /* 0x000000020e957824 */ /* 0x040fe200078e0293 */
[----:B------:R-:W-:Y:S02]  /*15d0*/  LEA R92, P1, R113, R4, 0x1 ;  /* 0x00000004715c7211 */ /* 0x000fe400078208ff */
[----:B------:R1:W2:Y:S01]  /*15e0*/  LDG.E.U16 R81, desc[UR60][R90.64] ;  /* 0x0000003c5a517981 */ /* 0x0002a2000c1e1500 */
[----:B------:R-:W-:-:S03]  /*15f0*/  IMAD R151, R14, 0x2, R149 ;  /* 0x000000020e977824 */ /* 0x000fc600078e0295 */
[----:B------:R4:W2:Y:S01]  /*1600*/  LDG.E.U16 R99, desc[UR60][R78.64] ;  /* 0x0000003c4e637981 */ /* 0x0008a2000c1e1500 */
[----:B0-----:R-:W-:-:S04]  /*1610*/  LEA R84, P0, R117, R4, 0x1 ;  /* 0x0000000475547211 */ /* 0x001fc800078008ff */
[----:B------:R-:W-:Y:S02]  /*1620*/  LEA.HI.X.SX32 R85, R117, R2, 0x1, P0 ;  /* 0x0000000275557211 */ /* 0x000fe400000f0eff */
[----:B------:R-:W-:Y:S02]  /*1630*/  LEA R82, P0, R95, R4, 0x1 ;  /* 0x000000045f527211 */ /* 0x000fe400078008ff */
[-C--:B------:R-:W-:Y:S01]  /*1640*/  LEA.HI.X.SX32 R93, R113, R2.reuse, 0x1, P1 ;  /* 0x00000002715d7211 */ /* 0x080fe200008f0eff */
[C---:B------:R-:W-:Y:S01]  /*1650*/  IMAD R113, R14.reuse, 0x2, R151 ;  /* 0x000000020e717824 */ /* 0x040fe200078e0297 */
[----:B------:R-:W-:Y:S01]  /*1660*/  LEA.HI.X.SX32 R83, R95, R2, 0x1, P0 ;  /* 0x000000025f537211 */ /* 0x000fe200000f0eff */
[----:B------:R0:W2:Y:S01]  /*1670*/  LDG.E.U16 R96, desc[UR60][R84.64] ;  /* 0x0000003c54607981 */ /* 0x0000a2000c1e1500 */
[-C--:B-1----:R-:W-:Y:S01]  /*1680*/  LEA R90, P0, R121, R4.reuse, 0x1 ;  /* 0x00000004795a7211 */ /* 0x082fe200078008ff */
[C---:B------:R-:W-:Y:S01]  /*1690*/  IMAD R95, R14.reuse, 0x2, R113 ;  /* 0x000000020e5f7824 */ /* 0x040fe200078e0271 */
[----:B------:R-:W-:Y:S01]  /*16a0*/  LEA R86, P1, R119, R4, 0x1 ;  /* 0x0000000477567211 */ /* 0x000fe200078208ff */
[----:B------:R1:W2:Y:S01]  /*16b0*/  LDG.E.U16 R98, desc[UR60][R82.64] ;  /* 0x0000003c52627981 */ /* 0x0002a2000c1e1500 */
[----:B------:R-:W-:Y:S01]  /*16c0*/  LEA.HI.X.SX32 R91, R121, R2, 0x1, P0 ;  /* 0x00000002795b7211 */ /* 0x000fe200000f0eff */
[C---:B------:R-:W-:Y:S01]  /*16d0*/  IMAD R121, R14.reuse, 0x2, R95 ;  /* 0x000000020e797824 */ /* 0x040fe200078e025f */
[C---:B----4-:R-:W-:Y:S01]  /*16e0*/  LEA R78, P0, R123.reuse, R4, 0x1 ;  /* 0x000000047b4e7211 */ /* 0x050fe200078008ff */
[----:B------:R4:W2:Y:S03]  /*16f0*/  LDG.E.U16 R97, desc[UR60][R92.64] ;  /* 0x0000003c5c617981 */ /* 0x0008a6000c1e1500 */
[----:B------:R-:W-:Y:S01]  /*1700*/  LEA.HI.X.SX32 R79, R123, R2, 0x1, P0 ;  /* 0x000000027b4f7211 */ /* 0x000fe200000f0eff */
[C---:B------:R-:W-:Y:S01]  /*1710*/  IMAD R123, R14.reuse, 0x2, R121 ;  /* 0x000000020e7b7824 */ /* 0x040fe200078e0279 */
[C---:B0-----:R-:W-:Y:S01]  /*1720*/  LEA R84, P0, R125.reuse, R4, 0x1 ;  /* 0x000000047d547211 */ /* 0x041fe200078008ff */
[----:B------:R-:W2:Y:S02]  /*1730*/  LDG.E.U16 R105, desc[UR60][R90.64] ;  /* 0x0000003c5a697981 */ /* 0x000ea4000c1e1500 */
[C---:B------:R-:W-:Y:S01]  /*1740*/  IMAD R115, R14.reuse, 0x2, R123 ;  /* 0x000000020e737824 */ /* 0x040fe200078e027b */
[----:B------:R-:W-:Y:S01]  /*1750*/  LEA.HI.X.SX32 R85, R125, R2, 0x1, P0 ;  /* 0x000000027d557211 */ /* 0x000fe200000f0eff */
[----:B------:R-:W2:Y:S01]  /*1760*/  LDG.E.U16 R100, desc[UR60][R78.64] ;  /* 0x0000003c4e647981 */ /* 0x000ea2000c1e1500 */
[----:B-1----:R-:W-:Y:S01]  /*1770*/  LEA R82, P0, R103, R4, 0x1 ;  /* 0x0000000467527211 */ /* 0x002fe200078008ff */
[----:B------:R-:W-:Y:S01]  /*1780*/  IMAD R125, R14, 0x2, R115 ;  /* 0x000000020e7d7824 */ /* 0x000fe200078e0273 */
[-C--:B------:R-:W-:Y:S01]  /*1790*/  LEA.HI.X.SX32 R87, R119, R2.reuse, 0x1, P1 ;  /* 0x0000000277577211 */ /* 0x080fe200008f0eff */
[----:B------:R-:W2:Y:S01]  /*17a0*/  LDG.E.U16 R104, desc[UR60][R84.64] ;  /* 0x0000003c54687981 */ /* 0x000ea2000c1e1500 */
[----:B------:R-:W-:-:S02]  /*17b0*/  LEA.HI.X.SX32 R83, R103, R2, 0x1, P0 ;  /* 0x0000000267537211 */ /* 0x000fc400000f0eff */
[C---:B----4-:R-:W-:Y:S01]  /*17c0*/  LEA R92, P1, R127.reuse, R4, 0x1 ;  /* 0x000000047f5c7211 */ /* 0x050fe200078208ff */
[----:B------:R0:W4:Y:S01]  /*17d0*/  LDG.E.U16 R101, desc[UR60][R86.64] ;  /* 0x0000003c56657981 */ /* 0x000122000c1e1500 */
[C---:B------:R-:W-:Y:S02]  /*17e0*/  LEA R103, R14.reuse, R125, 0x1 ;  /* 0x0000007d0e677211 */ /* 0x040fe400078e08ff */
[----:B------:R-:W-:Y:S01]  /*17f0*/  LEA.HI.X.SX32 R93, R127, R2, 0x1, P1 ;  /* 0x000000027f5d7211 */ /* 0x000fe200008f0eff */
[----:B------:R-:W4:Y:S02]  /*1800*/  LDG.E.U16 R111, desc[UR60][R82.64] ;  /* 0x0000003c526f7981 */ /* 0x000f24000c1e1500 */
[C---:B------:R-:W-:Y:S01]  /*1810*/  IMAD R127, R14.reuse, 0x2, R103 ;  /* 0x000000020e7f7824 */ /* 0x040fe200078e0267 */
[C---:B0-----:R-:W-:Y:S01]  /*1820*/  LEA R86, P0, R129.reuse, R4, 0x1 ;  /* 0x0000000481567211 */ /* 0x041fe200078008ff */
[----:B------:R0:W4:Y:S03]  /*1830*/  LDG.E.U16 R109, desc[UR60][R92.64] ;  /* 0x0000003c5c6d7981 */ /* 0x000126000c1e1500 */
[----:B------:R-:W-:Y:S01]  /*1840*/  LEA.HI.X.SX32 R87, R129, R2, 0x1, P0 ;  /* 0x0000000281577211 */ /* 0x000fe200000f0eff */
[----:B------:R-:W-:Y:S01]  /*1850*/  IMAD R129, R14, 0x2, R127 ;  /* 0x000000020e817824 */ /* 0x000fe200078e027f */
[----:B------:R-:W-:-:S03]  /*1860*/  LEA R78, P0, R131, R4, 0x1 ;  /* 0x00000004834e7211 */ /* 0x000fc600078008ff */
[C---:B------:R-:W-:Y:S01]  /*1870*/  IMAD R153, R14.reuse, 0x2, R129 ;  /* 0x000000020e997824 */ /* 0x040fe200078e0281 */
[----:B------:R-:W-:Y:S01]  /*1880*/  LEA R90, P1, R133, R4, 0x1 ;  /* 0x00000004855a7211 */ /* 0x000fe200078208ff */
[----:B------:R-:W4:Y:S01]  /*1890*/  LDG.E.U16 R106, desc[UR60][R86.64] ;  /* 0x0000003c566a7981 */ /* 0x000f22000c1e1500 */
[----:B------:R-:W-:Y:S01]  /*18a0*/  LEA.HI.X.SX32 R79, R131, R2, 0x1, P0 ;  /* 0x00000002834f7211 */ /* 0x000fe200000f0eff */
[C---:B------:R-:W-:Y:S01]  /*18b0*/  IMAD R131, R14.reuse, 0x2, R153 ;  /* 0x000000020e837824 */ /* 0x040fe200078e0299 */
[----:B0-----:R-:W-:Y:S02]  /*18c0*/  LEA R92, P0, R135, R4, 0x1 ;  /* 0x00000004875c7211 */ /* 0x001fe400078008ff */
[-C--:B------:R-:W-:Y:S01]  /*18d0*/  LEA.HI.X.SX32 R91, R133, R2.reuse, 0x1, P1 ;  /* 0x00000002855b7211 */ /* 0x080fe200008f0eff */
[C---:B------:R-:W-:Y:S01]  /*18e0*/  IMAD R133, R14.reuse, 0x2, R131 ;  /* 0x000000020e857824 */ /* 0x040fe200078e0283 */
[----:B------:R-:W-:Y:S01]  /*18f0*/  LEA.HI.X.SX32 R93, R135, R2, 0x1, P0 ;  /* 0x00000002875d7211 */ /* 0x000fe200000f0eff */
[----:B------:R0:W4:Y:S01]  /*1900*/  LDG.E.U16 R108, desc[UR60][R78.64] ;  /* 0x0000003c4e6c7981 */ /* 0x000122000c1e1500 */
[----:B------:R-:W-:Y:S01]  /*1910*/  LEA R82, P0, R137, R4, 0x1 ;  /* 0x0000000489527211 */ /* 0x000fe200078008ff */
[----:B------:R-:W-:-:S02]  /*1920*/  IMAD R135, R14, 0x2, R133 ;  /* 0x000000020e877824 */ /* 0x000fc400078e0285 */
[----:B------:R1:W4:Y:S01]  /*1930*/  LDG.E.U16 R117, desc[UR60][R90.64] ;  /* 0x0000003c5a757981 */ /* 0x000322000c1e1500 */
[----:B------:R-:W-:Y:S01]  /*1940*/  LEA.HI.X.SX32 R83, R137, R2, 0x1, P0 ;  /* 0x0000000289537211 */ /* 0x000fe200000f0eff */
[C---:B------:R-:W-:Y:S01]  /*1950*/  IMAD R137, R14.reuse, 0x2, R135 ;  /* 0x000000020e897824 */ /* 0x040fe200078e0287 */
[C---:B------:R-:W-:Y:S01]  /*1960*/  LEA R84, P0, R139.reuse, R4, 0x1 ;  /* 0x000000048b547211 */ /* 0x040fe200078008ff */
[----:B------:R3:W4:Y:S02]  /*1970*/  LDG.E.U16 R119, desc[UR60][R92.64] ;  /* 0x0000003c5c777981 */ /* 0x000724000c1e1500 */
[C---:B------:R-:W-:Y:S01]  /*1980*/  IMAD R155, R14.reuse, 0x2, R137 ;  /* 0x000000020e9b7824 */ /* 0x040fe200078e0289 */
[----:B------:R-:W-:Y:S01]  /*1990*/  LEA.HI.X.SX32 R85, R139, R2, 0x1, P0 ;  /* 0x000000028b557211 */ /* 0x000fe200000f0eff */
[----:B------:R3:W4:Y:S01]  /*19a0*/  LDG.E.U16 R110, desc[UR60][R82.64] ;  /* 0x0000003c526e7981 */ /* 0x000722000c1e1500 */
[-C--:B0-----:R-:W-:Y:S02]  /*19b0*/  LEA R78, P1, R141, R4.reuse, 0x1 ;  /* 0x000000048d4e7211 */ /* 0x081fe400078208ff */
[----:B------:R-:W-:Y:S01]  /*19c0*/  LEA R139, R14, R155, 0x1 ;  /* 0x0000009b0e8b7211 */ /* 0x000fe200078e08ff */
[----:B------:R-:W4:Y:S01]  /*19d0*/  LDG.E.U16 R112, desc[UR60][R84.64] ;  /* 0x0000003c54707981 */ /* 0x000f22000c1e1500 */
[----:B------:R-:W-:-:S02]  /*19e0*/  LEA R86, P0, R143, R4, 0x1 ;  /* 0x000000048f567211 */ /* 0x000fc400078008ff */
[-C--:B------:R-:W-:Y:S01]  /*19f0*/  LEA.HI.X.SX32 R79, R141, R2.reuse, 0x1, P1 ;  /* 0x000000028d4f7211 */ /* 0x080fe200008f0eff */
[C---:B------:R-:W-:Y:S01]  /*1a00*/  IMAD R141, R14.reuse, 0x2, R139 ;  /* 0x000000020e8d7824 */ /* 0x040fe200078e028b */
[----:B------:R-:W-:Y:S02]  /*1a10*/  LEA.HI.X.SX32 R87, R143, R2, 0x1, P0 ;  /* 0x000000028f577211 */ /* 0x000fe400000f0eff */
[-C--:B-1----:R-:W-:Y:S01]  /*1a20*/  LEA R90, P0, R147, R4.reuse, 0x1 ;  /* 0x00000004935a7211 */ /* 0x082fe200078008ff */
[C---:B------:R-:W-:Y:S01]  /*1a30*/  IMAD R143, R14.reuse, 0x2, R141 ;  /* 0x000000020e8f7824 */ /* 0x040fe200078e028d */
[----:B---3--:R-:W-:Y:S01]  /*1a40*/  LEA R92, P1, R125, R4, 0x1 ;  /* 0x000000047d5c7211 */ /* 0x008fe200078208ff */
[----:B------:R0:W3:Y:S01]  /*1a50*/  LDG.E.U16 R161, desc[UR60][R78.64] ;  /* 0x0000003c4ea17981 */ /* 0x0000e2000c1e1500 */
[----:B------:R-:W-:Y:S01]  /*1a60*/  LEA.HI.X.SX32 R91, R147, R2, 0x1, P0 ;  /* 0x00000002935b7211 */ /* 0x000fe200000f0eff */
[C---:B------:R-:W-:Y:S01]  /*1a70*/  IMAD R147, R14.reuse, 0x2, R143 ;  /* 0x000000020e937824 */ /* 0x040fe200078e028f */
[C---:B------:R-:W-:Y:S01]  /*1a80*/  LEA R82, P0, R95.reuse, R4, 0x1 ;  /* 0x000000045f527211 */ /* 0x040fe200078008ff */
[----:B------:R1:W3:Y:S02]  /*1a90*/  LDG.E.U16 R163, desc[UR60][R86.64] ;  /* 0x0000003c56a37981 */ /* 0x0002e4000c1e1500 */
[C---:B------:R-:W-:Y:S01]  /*1aa0*/  IMAD R157, R14.reuse, 0x2, R147 ;  /* 0x000000020e9d7824 */ /* 0x040fe200078e0293 */
[-C--:B------:R-:W-:Y:S01]  /*1ab0*/  LEA.HI.X.SX32 R83, R95, R2.reuse, 0x1, P0 ;  /* 0x000000025f537211 */ /* 0x080fe200000f0eff */
[----:B------:R-:W3:Y:S02]  /*1ac0*/  LDG.E.U16 R165, desc[UR60][R90.64] ;  /* 0x0000003c5aa57981 */ /* 0x000ee4000c1e1500 */
[C---:B------:R-:W-:Y:S01]  /*1ad0*/  IMAD R159, R14.reuse, 0x2, R157 ;  /* 0x000000020e9f7824 */ /* 0x040fe200078e029d */
[----:B------:R-:W-:Y:S01]  /*1ae0*/  LEA.HI.X.SX32 R93, R125, R2, 0x1, P1 ;  /* 0x000000027d5d7211 */ /* 0x000fe200008f0eff */
[----:B------:R1:W3:Y:S02]  /*1af0*/  LDG.E.U16 R167, desc[UR60][R82.64] ;  /* 0x0000003c52a77981 */ /* 0x0002e4000c1e1500 */
[C---:B------:R-:W-:Y:S01]  /*1b00*/  IMAD R95, R14.reuse, 0x2, R159 ;  /* 0x000000020e5f7824 */ /* 0x040fe200078e029f */
[C---:B0-----:R-:W-:Y:S01]  /*1b10*/  LEA R78, P0, R153.reuse, R4, 0x1 ;  /* 0x00000004994e7211 */ /* 0x041fe200078008ff */
[----:B------:R0:W3:Y:S02]  /*1b20*/  LDG.E.U16 R169, desc[UR60][R92.64] ;  /* 0x0000003c5ca97981 */ /* 0x0000e4000c1e1500 */
[----:B------:R-:W-:Y:S01]  /*1b30*/  IMAD R125, R14, 0x2, R95 ;  /* 0x000000020e7d7824 */ /* 0x000fe200078e025f */
[----:B------:R-:W-:-:S02]  /*1b40*/  LEA.HI.X.SX32 R79, R153, R2, 0x1, P0 ;  /* 0x00000002994f7211 */ /* 0x000fc400000f0eff */
[-C--:B-1----:R-:W-:Y:S01]  /*1b50*/  LEA R86, P0, R137, R4.reuse, 0x1 ;  /* 0x0000000489567211 */ /* 0x082fe200078008ff */
[C---:B------:R-:W-:Y:S01]  /*1b60*/  IMAD R153, R14.reuse, 0x2, R125 ;  /* 0x000000020e997824 */ /* 0x040fe200078e027d */
[----:B------:R-:W-:Y:S01]  /*1b70*/  LEA R84, P1, R143, R4, 0x1 ;  /* 0x000000048f547211 */ /* 0x000fe200078208ff */
[----:B------:R1:W3:Y:S01]  /*1b80*/  LDG.E.U16 R171, desc[UR60][R78.64] ;  /* 0x0000003c4eab7981 */ /* 0x0002e2000c1e1500 */
[----:B------:R-:W-:Y:S02]  /*1b90*/  LEA.HI.X.SX32 R87, R137, R2, 0x1, P0 ;  /* 0x0000000289577211 */ /* 0x000fe400000f0eff */
[C---:B------:R-:W-:Y:S02]  /*1ba0*/  LEA R137, R14.reuse, R153, 0x1 ;  /* 0x000000990e897211 */ /* 0x040fe400078e08ff */
[----:B------:R-:W-:Y:S01]  /*1bb0*/  LEA R82, P0, R95, R4, 0x1 ;  /* 0x000000045f527211 */ /* 0x000fe200078008ff */
[----:B------:R-:W3:Y:S01]  /*1bc0*/  LDG.E.U16 R173, desc[UR60][R86.64] ;  /* 0x0000003c56ad7981 */ /* 0x000ee2000c1e1500 */
[-C--:B------:R-:W-:Y:S01]  /*1bd0*/  LEA.HI.X.SX32 R85, R143, R2.reuse, 0x1, P1 ;  /* 0x000000028f557211 */ /* 0x080fe200008f0eff */
[----:B------:R-:W-:Y:S01]  /*1be0*/  IMAD R143, R14, 0x2, R137 ;  /* 0x000000020e8f7824 */ /* 0x000fe200078e0289 */
[----:B------:R-:W-:-:S02]  /*1bf0*/  LEA.HI.X.SX32 R83, R95, R2, 0x1, P0 ;  /* 0x000000025f537211 */ /* 0x000fc400000f0eff */
[-C--:B------:R-:W-:Y:S01]  /*1c00*/  LEA R90, P0, R145, R4.reuse, 0x1 ;  /* 0x00000004915a7211 */ /* 0x080fe200078008ff */
[----:B------:R5:W3:Y:S01]  /*1c10*/  LDG.E.U16 R175, desc[UR60][R84.64] ;  /* 0x0000003c54af7981 */ /* 0x000ae2000c1e1500 */
[----:B0-----:R-:W-:Y:S02]  /*1c20*/  LEA R92, P1, R143, R4, 0x1 ;  /* 0x000000048f5c7211 */ /* 0x001fe400078208ff */
[----:B------:R-:W-:Y:S01]  /*1c30*/  LEA.HI.X.SX32 R91, R145, R2, 0x1, P0 ;  /* 0x00000002915b7211 */ /* 0x000fe200000f0eff */
[----:B------:R0:W3:Y:S01]  /*1c40*/  LDG.E.U16 R177, desc[UR60][R82.64] ;  /* 0x0000003c52b17981 */ /* 0x0000e2000c1e1500 */
[----:B------:R-:W-:Y:S02]  /*1c50*/  LEA R94, P0, R121, R4, 0x1 ;  /* 0x00000004795e7211 */ /* 0x000fe400078008ff */
[-C--:B------:R-:W-:Y:S01]  /*1c60*/  LEA.HI.X.SX32 R93, R143, R2.reuse, 0x1, P1 ;  /* 0x000000028f5d7211 */ /* 0x080fe200008f0eff */
[----:B------:R0:W3:Y:S01]  /*1c70*/  LDG.E.U16 R114, desc[UR60][R90.64] ;  /* 0x0000003c5a727981 */ /* 0x0000e2000c1e1500 */
[----:B------:R-:W-:-:S02]  /*1c80*/  LEA.HI.X.SX32 R95, R121, R2, 0x1, P0 ;  /* 0x00000002795f7211 */ /* 0x000fc400000f0eff */
[-C--:B-1----:R-:W-:Y:S01]  /*1c90*/  LEA R78, P1, R149, R4.reuse, 0x1 ;  /* 0x00000004954e7211 */ /* 0x082fe200078208ff */
[----:B------:R1:W3:Y:S01]  /*1ca0*/  LDG.E.U16 R179, desc[UR60][R92.64] ;  /* 0x0000003c5cb37981 */ /* 0x0002e2000c1e1500 */
[----:B-----5:R-:W-:Y:S02]  /*1cb0*/  LEA R84, P0, R131, R4, 0x1 ;  /* 0x0000000483547211 */ /* 0x020fe400078008ff */
[-C--:B------:R-:W-:Y:S01]  /*1cc0*/  LEA.HI.X.SX32 R79, R149, R2.reuse, 0x1, P1 ;  /* 0x00000002954f7211 */ /* 0x080fe200008f0eff */
[----:B------:R-:W-:Y:S01]  /*1cd0*/  IMAD R143, R14, 0x2, R143 ;  /* 0x000000020e8f7824 */ /* 0x000fe200078e028f */
[----:B------:R-:W-:Y:S01]  /*1ce0*/  LEA.HI.X.SX32 R85, R131, R2, 0x1, P0 ;  /* 0x0000000283557211 */ /* 0x000fe200000f0eff */
[----:B------:R5:W3:Y:S01]  /*1cf0*/  LDG.E.U16 R145, desc[UR60][R94.64] ;  /* 0x0000003c5e917981 */ /* 0x000ae2000c1e1500 */
[-C--:B------:R-:W-:Y:S02]  /*1d00*/  LEA R86, P1, R103, R4.reuse, 0x1 ;  /* 0x0000000467567211 */ /* 0x080fe400078208ff */
[----:B0-----:R-:W-:Y:S01]  /*1d10*/  LEA R82, P0, R155, R4, 0x1 ;  /* 0x000000049b527211 */ /* 0x001fe200078008ff */
[----:B------:R-:W3:Y:S01]  /*1d20*/  LDG.E.U16 R149, desc[UR60][R84.64] ;  /* 0x0000003c54957981 */ /* 0x000ee2000c1e1500 */
[----:B------:R-:W-:-:S02]  /*1d30*/  LEA.HI.X.SX32 R87, R103, R2, 0x1, P1 ;  /* 0x0000000267577211 */ /* 0x000fc400008f0eff */
[----:B------:R-:W-:Y:S01]  /*1d40*/  LEA.HI.X.SX32 R83, R155, R2, 0x1, P0 ;  /* 0x000000029b537211 */ /* 0x000fe200000f0eff */
[----:B------:R-:W3:Y:S01]  /*1d50*/  LDG.E.U16 R121, desc[UR60][R78.64] ;  /* 0x0000003c4e797981 */ /* 0x000ee2000c1e1500 */
[-C--:B------:R-:W-:Y:S02]  /*1d60*/  LEA R90, P0, R125, R4.reuse, 0x1 ;  /* 0x000000047d5a7211 */ /* 0x080fe400078008ff */
[----:B-1----:R-:W-:Y:S01]  /*1d70*/  LEA R92, P1, R147, R4, 0x1 ;  /* 0x00000004935c7211 */ /* 0x002fe200078208ff */
[----:B------:R0:W3:Y:S01]  /*1d80*/  LDG.E.U16 R131, desc[UR60][R86.64] ;  /* 0x0000003c56837981 */ /* 0x0000e2000c1e1500 */
[-C--:B------:R-:W-:Y:S02]  /*1d90*/  LEA.HI.X.SX32 R91, R125, R2.reuse, 0x1, P0 ;  /* 0x000000027d5b7211 */ /* 0x080fe400000f0eff */
[----:B------:R-:W-:Y:S02]  /*1da0*/  LEA.HI.X.SX32 R93, R147, R2, 0x1, P1 ;  /* 0x00000002935d7211 */ /* 0x000fe400008f0eff */
[-C--:B-----5:R-:W-:Y:S01]  /*1db0*/  LEA R94, P1, R143, R4.reuse, 0x1 ;  /* 0x000000048f5e7211 */ /* 0x0a0fe200078208ff */
[----:B------:R1:W5:Y:S01]  /*1dc0*/  LDG.E.U16 R147, desc[UR60][R82.64] ;  /* 0x0000003c52937981 */ /* 0x000362000c1e1500 */
[----:B0-----:R-:W-:-:S03]  /*1dd0*/  LEA R86, P0, R151, R4, 0x1 ;  /* 0x0000000497567211 */ /* 0x001fc600078008ff */
[----:B------:R0:W5:Y:S01]  /*1de0*/  LDG.E.U16 R125, desc[UR60][R92.64] ;  /* 0x0000003c5c7d7981 */ /* 0x000162000c1e1500 */
[----:B------:R-:W-:-:S03]  /*1df0*/  LEA.HI.X.SX32 R87, R151, R2, 0x1, P0 ;  /* 0x0000000297577211 */ /* 0x000fc600000f0eff */
[----:B------:R0:W5:Y:S01]  /*1e00*/  LDG.E.U16 R155, desc[UR60][R90.64] ;  /* 0x0000003c5a9b7981 */ /* 0x000162000c1e1500 */
[----:B------:R-:W-:Y:S02]  /*1e10*/  LEA R84, P0, R127, R4, 0x1 ;  /* 0x000000047f547211 */ /* 0x000fe400078008ff */
[----:B------:R-:W-:Y:S01]  /*1e20*/  LEA.HI.X.SX32 R95, R143, R2, 0x1, P1 ;  /* 0x000000028f5f7211 */ /* 0x000fe200008f0eff */
[----:B------:R0:W5:Y:S01]  /*1e30*/  LDG.E.U16 R116, desc[UR60][R86.64] ;  /* 0x0000003c56747981 */ /* 0x000162000c1e1500 */
[----:B------:R-:W-:Y:S02]  /*1e40*/  LEA R78, P1, R123, R4, 0x1 ;  /* 0x000000047b4e7211 */ /* 0x000fe400078208ff */
[----:B------:R-:W-:Y:S01]  /*1e50*/  LEA.HI.X.SX32 R85, R127, R2, 0x1, P0 ;  /* 0x000000027f557211 */ /* 0x000fe200000f0eff */
[----:B------:R-:W-:Y:S01]  /*1e60*/  IMAD R143, R14, 0x2, R143 ;  /* 0x000000020e8f7824 */ /* 0x000fe200078e028f */
[----:B-1----:R-:W-:Y:S01]  /*1e70*/  LEA R82, P0, R139, R4, 0x1 ;  /* 0x000000048b527211 */ /* 0x002fe200078008ff */
[----:B------:R-:W5:Y:S01]  /*1e80*/  LDG.E.U16 R151, desc[UR60][R94.64] ;  /* 0x0000003c5e977981 */ /* 0x000f62000c1e1500 */
[----:B------:R-:W-:-:S02]  /*1e90*/  LEA.HI.X.SX32 R79, R123, R2, 0x1, P1 ;  /* 0x000000027b4f7211 */ /* 0x000fc400008f0eff */
[----:B------:R-:W-:Y:S01]  /*1ea0*/  LEA R102, P1, R133, R4, 0x1 ;  /* 0x0000000485667211 */ /* 0x000fe200078208ff */
[----:B------:R-:W5:Y:S01]  /*1eb0*/  LDG.E.U16 R120, desc[UR60][R84.64] ;  /* 0x0000003c54787981 */ /* 0x000f62000c1e1500 */
[----:B------:R-:W-:Y:S02]  /*1ec0*/  LEA.HI.X.SX32 R83, R139, R2, 0x1, P0 ;  /* 0x000000028b537211 */ /* 0x000fe400000f0eff */
[----:B0-----:R-:W-:Y:S01]  /*1ed0*/  LEA R92, P0, R157, R4, 0x1 ;  /* 0x000000049d5c7211 */ /* 0x001fe200078008ff */
[----:B------:R0:W5:Y:S01]  /*1ee0*/  LDG.E.U16 R118, desc[UR60][R78.64] ;  /* 0x0000003c4e767981 */ /* 0x000162000c1e1500 */
[----:B------:R-:W-:Y:S02]  /*1ef0*/  LEA.HI.X.SX32 R103, R133, R2, 0x1, P1 ;  /* 0x0000000285677211 */ /* 0x000fe400008f0eff */
[----:B------:R-:W-:Y:S01]  /*1f00*/  LEA R90, P1, R153, R4, 0x1 ;  /* 0x00000004995a7211 */ /* 0x000fe200078208ff */
[----:B------:R-:W5:Y:S01]  /*1f10*/  LDG.E.U16 R123, desc[UR60][R82.64] ;  /* 0x0000003c527b7981 */ /* 0x000f62000c1e1500 */
[----:B------:R-:W-:-:S02]  /*1f20*/  LEA.HI.X.SX32 R93, R157, R2, 0x1, P0 ;  /* 0x000000029d5d7211 */ /* 0x000fc400000f0eff */
[----:B------:R-:W-:Y:S01]  /*1f30*/  LEA R86, P0, R143, R4, 0x1 ;  /* 0x000000048f567211 */ /* 0x000fe200078008ff */
[----:B------:R1:W5:Y:S01]  /*1f40*/  LDG.E.U16 R122, desc[UR60][R102.64] ;  /* 0x0000003c667a7981 */ /* 0x000362000c1e1500 */
[----:B0-----:R-:W-:Y:S01]  /*1f50*/  IMAD R79, R14, 0x2, R143 ;  /* 0x000000020e4f7824 */ /* 0x001fe200078e028f */
[-C--:B------:R-:W-:Y:S02]  /*1f60*/  LEA.HI.X.SX32 R91, R153, R2.reuse, 0x1, P1 ;  /* 0x00000002995b7211 */ /* 0x080fe400008f0eff */
[----:B------:R-:W5:Y:S01]  /*1f70*/  LDG.E.U16 R14, desc[UR60][R92.64] ;  /* 0x0000003c5c0e7981 */ /* 0x000f62000c1e1500 */
[----:B------:R-:W-:Y:S02]  /*1f80*/  LEA.HI.X.SX32 R87, R143, R2, 0x1, P0 ;  /* 0x000000028f577211 */ /* 0x000fe400000f0eff */
[-C--:B------:R-:W-:Y:S01]  /*1f90*/  LEA R84, P1, R79, R4.reuse, 0x1 ;  /* 0x000000044f547211 */ /* 0x080fe200078208ff */
[----:B------:R-:W5:Y:S01]  /*1fa0*/  LDG.E.U16 R124, desc[UR60][R90.64] ;  /* 0x0000003c5a7c7981 */ /* 0x000f62000c1e1500 */
[----:B------:R-:W-:-:S02]  /*1fb0*/  LEA R78, P0, R107, R4, 0x1 ;  /* 0x000000046b4e7211 */ /* 0x000fc400078008ff */
[-C--:B------:R-:W-:Y:S01]  /*1fc0*/  LEA.HI.X.SX32 R85, R79, R2.reuse, 0x1, P1 ;  /* 0x000000024f557211 */ /* 0x080fe200008f0eff */
[----:B------:R0:W5:Y:S01]  /*1fd0*/  LDG.E.U16 R126, desc[UR60][R86.64] ;  /* 0x0000003c567e7981 */ /* 0x000162000c1e1500 */
[----:B------:R-:W-:Y:S02]  /*1fe0*/  LEA.HI.X.SX32 R79, R107, R2, 0x1, P0 ;  /* 0x000000026b4f7211 */ /* 0x000fe400000f0eff */
[-C--:B-1----:R-:W-:Y:S01]  /*1ff0*/  LEA R102, P0, R113, R4.reuse, 0x1 ;  /* 0x0000000471667211 */ /* 0x082fe200078008ff */
[----:B------:R1:W5:Y:S01]  /*2000*/  LDG.E.U16 R107, desc[UR60][R84.64] ;  /* 0x0000003c546b7981 */ /* 0x000362000c1e1500 */
[----:B------:R-:W-:Y:S02]  /*2010*/  LEA R94, P1, R115, R4, 0x1 ;  /* 0x00000004735e7211 */ /* 0x000fe400078208ff */
[----:B------:R-:W-:Y:S01]  /*2020*/  LEA.HI.X.SX32 R103, R113, R2, 0x1, P0 ;  /* 0x0000000271677211 */ /* 0x000fe200000f0eff */
[----:B------:R-:W5:Y:S01]  /*2030*/  LDG.E.U16 R78, desc[UR60][R78.64] ;  /* 0x0000003c4e4e7981 */ /* 0x000f62000c1e1500 */
[----:B------:R-:W-:-:S02]  /*2040*/  LEA R82, P0, R129, R4, 0x1 ;  /* 0x0000000481527211 */ /* 0x000fc400078008ff */
[-C--:B------:R-:W-:Y:S01]  /*2050*/  LEA.HI.X.SX32 R95, R115, R2.reuse, 0x1, P1 ;  /* 0x00000002735f7211 */ /* 0x080fe200008f0eff */
[----:B------:R-:W5:Y:S01]  /*2060*/  LDG.E.U16 R102, desc[UR60][R102.64] ;  /* 0x0000003c66667981 */ /* 0x000f62000c1e1500 */
[----:B------:R-:W-:Y:S02]  /*2070*/  LEA.HI.X.SX32 R83, R129, R2, 0x1, P0 ;  /* 0x0000000281537211 */ /* 0x000fe400000f0eff */
[-C--:B0-----:R-:W-:Y:S01]  /*2080*/  LEA R86, P0, R135, R4.reuse, 0x1 ;  /* 0x0000000487567211 */ /* 0x081fe200078008ff */
[----:B------:R0:W5:Y:S01]  /*2090*/  LDG.E.U16 R94, desc[UR60][R94.64] ;  /* 0x0000003c5e5e7981 */ /* 0x000162000c1e1500 */
[----:B------:R-:W-:Y:S02]  /*20a0*/  LEA R90, P1, R141, R4, 0x1 ;  /* 0x000000048d5a7211 */ /* 0x000fe400078208ff */
[-C--:B------:R-:W-:Y:S01]  /*20b0*/  LEA.HI.X.SX32 R87, R135, R2.reuse, 0x1, P0 ;  /* 0x0000000287577211 */ /* 0x080fe200000f0eff */
[----:B------:R-:W5:Y:S01]  /*20c0*/  LDG.E.U16 R82, desc[UR60][R82.64] ;  /* 0x0000003c52527981 */ /* 0x000f62000c1e1500 */
[----:B------:R-:W-:-:S02]  /*20d0*/  LEA.HI.X.SX32 R91, R141, R2, 0x1, P1 ;  /* 0x000000028d5b7211 */ /* 0x000fc400008f0eff */
[-C--:B-1----:R-:W-:Y:S01]  /*20e0*/  LEA R84, P0, R159, R4.reuse, 0x1 ;  /* 0x000000049f547211 */ /* 0x082fe200078008ff */
[----:B------:R-:W5:Y:S01]  /*20f0*/  LDG.E.U16 R86, desc[UR60][R86.64] ;  /* 0x0000003c56567981 */ /* 0x000f62000c1e1500 */
[----:B------:R-:W-:Y:S02]  /*2100*/  LEA R92, P1, R137, R4, 0x1 ;  /* 0x00000004895c7211 */ /* 0x000fe400078208ff */
[-C--:B------:R-:W-:Y:S01]  /*2110*/  LEA.HI.X.SX32 R85, R159, R2.reuse, 0x1, P0 ;  /* 0x000000029f557211 */ /* 0x080fe200000f0eff */
[----:B------:R-:W5:Y:S01]  /*2120*/  LDG.E.U16 R90, desc[UR60][R90.64] ;  /* 0x0000003c5a5a7981 */ /* 0x000f62000c1e1500 */
[----:B------:R-:W-:-:S03]  /*2130*/  LEA.HI.X.SX32 R93, R137, R2, 0x1, P1 ;  /* 0x00000002895d7211 */ /* 0x000fc600008f0eff */
[----:B------:R-:W5:Y:S04]  /*2140*/  LDG.E.U16 R84, desc[UR60][R84.64] ;  /* 0x0000003c54547981 */ /* 0x000f68000c1e1500 */
[----:B------:R-:W5:Y:S01]  /*2150*/  LDG.E.U16 R92, desc[UR60][R92.64] ;  /* 0x0000003c5c5c7981 */ /* 0x000f62000c1e1500 */
[----:B0-----:R-:W0:Y:S01]  /*2160*/  S2R R95, SR_CgaCtaId ;  /* 0x00000000005f7919 */ /* 0x001e220000008800 */
[----:B------:R-:W-:Y:S01]  /*2170*/  SHF.R.S32.HI R79, RZ, 0x6, R3 ;  /* 0x00000006ff4f7819 */ /* 0x000fe20000011403 */
[----:B------:R-:W-:Y:S01]  /*2180*/  IMAD.SHL.U32 R4, R0, 0x2, RZ ;  /* 0x0000000200047824 */ /* 0x000fe200078e00ff */
[----:B------:R-:W-:Y:S02]  /*2190*/  MOV R2, 0x400 ;  /* 0x0000040000027802 */ /* 0x000fe40000000f00 */
[----:B------:R-:W-:-:S04]  /*21a0*/  SGXT R79, R79, 0x1 ;  /* 0x000000014f4f781a */ /* 0x000fc80000000200 */
[----:B------:R-:W-:Y:S02]  /*21b0*/  LOP3.LUT R79, R4, 0x90, R79, 0x78, !PT ;  /* 0x00000090044f7812 */ /* 0x000fe400078e784f */
[----:B------:R-:W-:Y:S02]  /*21c0*/  ISETP.GE.AND P0, PT, R170, 0x1, PT ;  /* 0x00000001aa00780c */ /* 0x000fe40003f06270 */
[----:B0-----:R-:W-:-:S05]  /*21d0*/  LEA R176, R95, R2, 0x18 ;  /* 0x000000025fb07211 */ /* 0x001fca00078ec0ff */
[C---:B------:R-:W-:Y:S01]  /*21e0*/  IMAD.IADD R0, R79.reuse, 0x1, R176 ;  /* 0x000000014f007824 */ /* 0x040fe200078e02b0 */
[----:B------:R-:W-:-:S04]  /*21f0*/  LOP3.LUT R2, R79, 0x20, RZ, 0x3c, !PT ;  /* 0x000000204f027812 */ /* 0x000fc800078e3cff */
[----:B------:R0:W-:Y:S01]  /*2200*/  STS.U16 [R0], R5 ;  /* 0x0000000500007388 */ /* 0x0001e20000000400 */
[----:B------:R-:W-:Y:S01]  /*2210*/  IMAD.IADD R2, R176, 0x1, R2 ;  /* 0x00000001b0027824 */ /* 0x000fe200078e0202 */
[C---:B0-----:R-:W-:Y:S02]  /*2220*/  LOP3.LUT R5, R79.reuse, 0x40, RZ, 0x3c, !PT ;  /* 0x000000404f057812 */ /* 0x041fe400078e3cff */
[----:B------:R-:W-:-:S03]  /*2230*/  LOP3.LUT R79, R79, 0x60, RZ, 0x3c, !PT ;  /* 0x000000604f4f7812 */ /* 0x000fc600078e3cff */
[C---:B------:R-:W-:Y:S01]  /*2240*/  IMAD.IADD R5, R176.reuse, 0x1, R5 ;  /* 0x00000001b0057824 */ /* 0x040fe200078e0205 */
[----:B------:R-:W-:Y:S01]  /*2250*/  IADD3 R79, R176, R79, RZ ;  /* 0x0000004fb04f7210 */ /* 0x000fe20007ffe0ff */
[----:B------:R-:W-:Y:S04]  /*2260*/  STS.U16 [R0+0x400], R9 ;  /* 0x0004000900007388 */ /* 0x000fe80000000400 */
        /* <DEDUP_REMOVED lines=11> */
[----:B--2---:R-:W-:Y:S04]  /*2320*/  STS.U16 [R0+0x3400], R59 ;  /* 0x0034003b00007388 */ /* 0x004fe80000000400 */
[----:B------:R-:W-:Y:S04]  /*2330*/  STS.U16 [R0+0x3800], R63 ;  /* 0x0038003f00007388 */ /* 0x000fe80000000400 */
[----:B------:R-:W-:Y:S04]  /*2340*/  STS.U16 [R0+0x3c00], R67 ;  /* 0x003c004300007388 */ /* 0x000fe80000000400 */
[----:B------:R-:W-:Y:S04]  /*2350*/  STS.U16 [R0+0x4000], R71 ;  /* 0x0040004700007388 */ /* 0x000fe80000000400 */
[----:B------:R-:W-:Y:S04]  /*2360*/  STS.U16 [R0+0x4400], R75 ;  /* 0x0044004b00007388 */ /* 0x000fe80000000400 */
[----:B------:R-:W-:Y:S04]  /*2370*/  STS.U16 [R0+0x4800], R81 ;  /* 0x0048005100007388 */ /* 0x000fe80000000400 */
[----:B------:R-:W-:Y:S04]  /*2380*/  STS.U16 [R0+0x4c00], R97 ;  /* 0x004c006100007388 */ /* 0x000fe80000000400 */
[----:B----4-:R-:W-:Y:S04]  /*2390*/  STS.U16 [R0+0x5000], R101 ;  /* 0x0050006500007388 */ /* 0x010fe80000000400 */
[----:B------:R-:W-:Y:S04]  /*23a0*/  STS.U16 [R0+0x5400], R109 ;  /* 0x0054006d00007388 */ /* 0x000fe80000000400 */
[----:B------:R-:W-:Y:S04]  /*23b0*/  STS.U16 [R0+0x5800], R117 ;  /* 0x0058007500007388 */ /* 0x000fe80000000400 */
[----:B---3--:R-:W-:Y:S04]  /*23c0*/  STS.U16 [R0+0x5c00], R161 ;  /* 0x005c00a100007388 */ /* 0x008fe80000000400 */
[----:B------:R-:W-:Y:S04]  /*23d0*/  STS.U16 [R0+0x6000], R165 ;  /* 0x006000a500007388 */ /* 0x000fe80000000400 */
[----:B------:R-:W-:Y:S04]  /*23e0*/  STS.U16 [R0+0x6400], R167 ;  /* 0x006400a700007388 */ /* 0x000fe80000000400 */
[----:B------:R0:W-:Y:S01]  /*23f0*/  STS.U16 [R0+0x6800], R169 ;  /* 0x006800a900007388 */ /* 0x0001e20000000400 */
[----:B------:R-:W-:Y:S01]  /*2400*/  IMAD.MOV.U32 R216, RZ, RZ, 0x3f800000 ;  /* 0x3f800000ffd87424 */ /* 0x000fe200078e00ff */
[----:B------:R-:W-:-:S02]  /*2410*/  CS2R R128, SRZ ;  /* 0x0000000000807805 */ /* 0x000fc4000001ff00 */
[----:B------:R-:W-:Y:S01]  /*2420*/  STS.U16 [R0+0x6c00], R171 ;  /* 0x006c00ab00007388 */ /* 0x000fe20000000400 */
[----:B------:R-:W-:Y:S02]  /*2430*/  CS2R R132, SRZ ;  /* 0x0000000000847805 */ /* 0x000fe4000001ff00 */
[----:B------:R-:W-:Y:S01]  /*2440*/  CS2R R134, SRZ ;  /* 0x0000000000867805 */ /* 0x000fe2000001ff00 */
[----:B------:R-:W-:Y:S01]  /*2450*/  STS.U16 [R0+0x7000], R173 ;  /* 0x007000ad00007388 */ /* 0x000fe20000000400 */
[----:B0-----:R-:W-:Y:S01]  /*2460*/  IMAD.MOV.U32 R169, RZ, RZ, 0x3f800000 ;  /* 0x3f800000ffa97424 */ /* 0x001fe200078e00ff */
[----:B------:R-:W-:Y:S02]  /*2470*/  CS2R R136, SRZ ;  /* 0x0000000000887805 */ /* 0x000fe4000001ff00 */
[----:B------:R-:W-:Y:S04]  /*2480*/  STS.U16 [R0+0x7400], R175 ;  /* 0x007400af00007388 */ /* 0x000fe80000000400 */
[----:B------:R-:W-:Y:S01]  /*2490*/  STS.U16 [R0+0x7800], R177 ;  /* 0x007800b100007388 */ /* 0x000fe20000000400 */
[----:B------:R-:W-:-:S02]  /*24a0*/  CS2R R138, SRZ ;  /* 0x00000000008a7805 */ /* 0x000fc4000001ff00 */
[----:B------:R-:W-:Y:S02]  /*24b0*/  CS2R R140, SRZ ;  /* 0x00000000008c7805 */ /* 0x000fe4000001ff00 */
[----:B------:R-:W-:Y:S02]  /*24c0*/  CS2R R142, SRZ ;  /* 0x00000000008e7805 */ /* 0x000fe4000001ff00 */
[C---:B------:R-:W-:Y:S01]  /*24d0*/  LOP3.LUT R9, R3.reuse, 0x40, RZ, 0xc0, !PT ;  /* 0x0000004003097812 */ /* 0x040fe200078ec0ff */
[----:B------:R-:W-:Y:S04]  /*24e0*/  STS.U16 [R0+0x7c00], R179 ;  /* 0x007c00b300007388 */ /* 0x000fe80000000400 */
[----:B------:R0:W-:Y:S04]  /*24f0*/  STS.U16 [R2+0x100], R7 ;  /* 0x0001000702007388 */ /* 0x0001e80000000400 */
[----:B------:R-:W-:Y:S04]  /*2500*/  STS.U16 [R2+0x500], R11 ;  /* 0x0005000b02007388 */ /* 0x000fe80000000400 */
[----:B------:R-:W-:Y:S04]  /*2510*/  STS.U16 [R2+0x900], R15 ;  /* 0x0009000f02007388 */ /* 0x000fe80000000400 */
[----:B------:R-:W-:Y:S01]  /*2520*/  STS.U16 [R2+0xd00], R21 ;  /* 0x000d001502007388 */ /* 0x000fe20000000400 */
[----:B0-----:R-:W-:-:S03]  /*2530*/  LOP3.LUT R7, R3, 0x7f, RZ, 0xc0, !PT ;  /* 0x0000007f03077812 */ /* 0x001fc600078ec0ff */
        /* <DEDUP_REMOVED lines=21> */
[----:B------:R0:W-:Y:S04]  /*2690*/  STS.U16 [R2+0x6500], R145 ;  /* 0x0065009102007388 */ /* 0x0001e80000000400 */
[----:B------:R1:W-:Y:S04]  /*26a0*/  STS.U16 [R2+0x6900], R131 ;  /* 0x0069008302007388 */ /* 0x0003e80000000400 */
[----:B------:R2:W-:Y:S04]  /*26b0*/  STS.U16 [R2+0x6d00], R149 ;  /* 0x006d009502007388 */ /* 0x0005e80000000400 */
[----:B-----5:R3:W-:Y:S01]  /*26c0*/  STS.U16 [R2+0x7100], R147 ;  /* 0x0071009302007388 */ /* 0x0207e20000000400 */
[----:B0-----:R-:W-:-:S03]  /*26d0*/  CS2R R144, SRZ ;  /* 0x0000000000907805 */ /* 0x001fc6000001ff00 */
[----:B------:R-:W-:Y:S01]  /*26e0*/  STS.U16 [R2+0x7500], R125 ;  /* 0x0075007d02007388 */ /* 0x000fe20000000400 */
[----:B-1----:R-:W-:-:S03]  /*26f0*/  CS2R R130, SRZ ;  /* 0x0000000000827805 */ /* 0x002fc6000001ff00 */
[----:B------:R-:W-:Y:S01]  /*2700*/  STS.U16 [R2+0x7900], R155 ;  /* 0x0079009b02007388 */ /* 0x000fe20000000400 */
[----:B--2---:R-:W-:-:S03]  /*2710*/  CS2R R148, SRZ ;  /* 0x0000000000947805 */ /* 0x004fc6000001ff00 */
[----:B------:R0:W-:Y:S01]  /*2720*/  STS.U16 [R2+0x7d00], R151 ;  /* 0x007d009702007388 */ /* 0x0001e20000000400 */
[----:B---3--:R-:W-:-:S03]  /*2730*/  CS2R R146, SRZ ;  /* 0x0000000000927805 */ /* 0x008fc6000001ff00 */
[----:B------:R-:W-:Y:S04]  /*2740*/  STS.U16 [R5+0x200], R6 ;  /* 0x0002000605007388 */ /* 0x000fe80000000400 */
[----:B------:R-:W-:Y:S01]  /*2750*/  STS.U16 [R5+0x600], R10 ;  /* 0x0006000a05007388 */ /* 0x000fe20000000400 */
[----:B0-----:R-:W-:-:S03]  /*2760*/  CS2R R150, SRZ ;  /* 0x0000000000967805 */ /* 0x001fc6000001ff00 */
[----:B------:R0:W-:Y:S04]  /*2770*/  STS.U16 [R5+0xa00], R16 ;  /* 0x000a001005007388 */ /* 0x0001e80000000400 */
[----:B------:R-:W-:Y:S04]  /*2780*/  STS.U16 [R5+0xe00], R18 ;  /* 0x000e001205007388 */ /* 0x000fe80000000400 */
[----:B------:R-:W-:Y:S01]  /*2790*/  STS.U16 [R5+0x1200], R22 ;  /* 0x0012001605007388 */ /* 0x000fe20000000400 */
[----:B0-----:R-:W-:-:S03]  /*27a0*/  IMAD.MOV.U32 R16, RZ, RZ, -0x800000 ;  /* 0xff800000ff107424 */ /* 0x001fc600078e00ff */
[----:B------:R0:W-:Y:S04]  /*27b0*/  STS.U16 [R5+0x1600], R26 ;  /* 0x0016001a05007388 */ /* 0x0001e80000000400 */
[----:B------:R1:W-:Y:S04]  /*27c0*/  STS.U16 [R5+0x1a00], R30 ;  /* 0x001a001e05007388 */ /* 0x0003e80000000400 */
[----:B------:R2:W-:Y:S01]  /*27d0*/  STS.U16 [R5+0x1e00], R34 ;  /* 0x001e002205007388 */ /* 0x0005e20000000400 */
[----:B0-----:R-:W-:-:S03]  /*27e0*/  CS2R R26, SRZ ;  /* 0x00000000001a7805 */ /* 0x001fc6000001ff00 */
[----:B------:R0:W-:Y:S01]  /*27f0*/  STS.U16 [R5+0x2200], R38 ;  /* 0x0022002605007388 */ /* 0x0001e20000000400 */
[----:B-1----:R-:W-:-:S03]  /*2800*/  CS2R R30, SRZ ;  /* 0x00000000001e7805 */ /* 0x002fc6000001ff00 */
[----:B------:R1:W-:Y:S01]  /*2810*/  STS.U16 [R5+0x2600], R42 ;  /* 0x0026002a05007388 */ /* 0x0003e20000000400 */
[----:B--2---:R-:W-:-:S03]  /*2820*/  CS2R R34, SRZ ;  /* 0x0000000000227805 */ /* 0x004fc6000001ff00 */
        /* <DEDUP_REMOVED lines=22> */
[----:B------:R-:W-:Y:S01]  /*2990*/  STS.U16 [R5+0x5600], R106 ;  /* 0x0056006a05007388 */ /* 0x000fe20000000400 */
[----:B--2---:R-:W-:-:S03]  /*29a0*/  CS2R R96, SRZ ;  /* 0x0000000000607805 */ /* 0x004fc6000001ff00 */
[----:B------:R1:W-:Y:S01]  /*29b0*/  STS.U16 [R5+0x5a00], R110 ;  /* 0x005a006e05007388 */ /* 0x0003e20000000400 */
[----:B0-----:R-:W-:-:S03]  /*29c0*/  CS2R R100, SRZ ;  /* 0x0000000000647805 */ /* 0x001fc6000001ff00 */
[----:B------:R0:W-:Y:S04]  /*29d0*/  STS.U16 [R5+0x5e00], R114 ;  /* 0x005e007205007388 */ /* 0x0001e80000000400 */
[----:B------:R2:W-:Y:S01]  /*29e0*/  STS.U16 [R5+0x6200], R116 ;  /* 0x0062007405007388 */ /* 0x0005e20000000400 */
[----:B-1----:R-:W-:-:S03]  /*29f0*/  CS2R R110, SRZ ;  /* 0x00000000006e7805 */ /* 0x002fc6000001ff00 */
[----:B------:R1:W-:Y:S01]  /*2a00*/  STS.U16 [R5+0x6600], R118 ;  /* 0x0066007605007388 */ /* 0x0003e20000000400 */
[----:B0-----:R-:W-:-:S03]  /*2a10*/  CS2R R114, SRZ ;  /* 0x0000000000727805 */ /* 0x001fc6000001ff00 */
[----:B------:R0:W-:Y:S01]  /*2a20*/  STS.U16 [R5+0x6a00], R120 ;  /* 0x006a007805007388 */ /* 0x0001e20000000400 */
[----:B--2---:R-:W-:-:S03]  /*2a30*/  CS2R R116, SRZ ;  /* 0x0000000000747805 */ /* 0x004fc6000001ff00 */
[----:B------:R-:W-:Y:S01]  /*2a40*/  STS.U16 [R5+0x6e00], R122 ;  /* 0x006e007a05007388 */ /* 0x000fe20000000400 */
[----:B-1----:R-:W-:-:S03]  /*2a50*/  CS2R R118, SRZ ;  /* 0x0000000000767805 */ /* 0x002fc6000001ff00 */
[----:B------:R1:W-:Y:S01]  /*2a60*/  STS.U16 [R5+0x7200], R123 ;  /* 0x0072007b05007388 */ /* 0x0003e20000000400 */
[----:B0-----:R-:W-:-:S03]  /*2a70*/  CS2R R120, SRZ ;  /* 0x0000000000787805 */ /* 0x001fc6000001ff00 */
[----:B------:R-:W-:Y:S04]  /*2a80*/  STS.U16 [R5+0x7600], R14 ;  /* 0x0076000e05007388 */ /* 0x000fe80000000400 */
[----:B------:R0:W-:Y:S01]  /*2a90*/  STS.U16 [R5+0x7a00], R124 ;  /* 0x007a007c05007388 */ /* 0x0001e20000000400 */
[----:B-1----:R-:W-:-:S03]  /*2aa0*/  CS2R R122, SRZ ;  /* 0x00000000007a7805 */ /* 0x002fc6000001ff00 */
[----:B------:R1:W-:Y:S04]  /*2ab0*/  STS.U16 [R5+0x7e00], R126 ;  /* 0x007e007e05007388 */ /* 0x0003e80000000400 */
[----:B------:R-:W-:Y:S01]  /*2ac0*/  STS.U16 [R79+0x300], R8 ;  /* 0x000300084f007388 */ /* 0x000fe20000000400 */
[----:B0-----:R-:W-:-:S03]  /*2ad0*/  CS2R R124, SRZ ;  /* 0x00000000007c7805 */ /* 0x001fc6000001ff00 */
[----:B------:R-:W-:Y:S01]  /*2ae0*/  STS.U16 [R79+0x700], R12 ;  /* 0x0007000c4f007388 */ /* 0x000fe20000000400 */
[----:B-1----:R-:W-:Y:S01]  /*2af0*/  IMAD.MOV.U32 R5, RZ, RZ, -0x800000 ;  /* 0xff800000ff057424 */ /* 0x002fe200078e00ff */
[----:B------:R-:W-:Y:S02]  /*2b00*/  CS2R R126, SRZ ;  /* 0x00000000007e7805 */ /* 0x000fe4000001ff00 */
[----:B------:R-:W-:Y:S04]  /*2b10*/  STS.U16 [R79+0xb00], R17 ;  /* 0x000b00114f007388 */ /* 0x000fe80000000400 */
[----:B------:R-:W-:Y:S04]  /*2b20*/  STS.U16 [R79+0xf00], R20 ;  /* 0x000f00144f007388 */ /* 0x000fe80000000400 */
        /* <DEDUP_REMOVED lines=38> */
[----:B------:R-:W-:Y:S01]  /*2d90*/  STS.U16 [R79+0x5f00], R78 ;  /* 0x005f004e4f007388 */ /* 0x000fe20000000400 */
[----:B0-----:R-:W-:-:S03]  /*2da0*/  CS2R R108, SRZ ;  /* 0x00000000006c7805 */ /* 0x001fc6000001ff00 */
[----:B------:R0:W-:Y:S01]  /*2db0*/  STS.U16 [R79+0x6300], R102 ;  /* 0x006300664f007388 */ /* 0x0001e20000000400 */
[----:B-1----:R-:W-:-:S03]  /*2dc0*/  CS2R R112, SRZ ;  /* 0x0000000000707805 */ /* 0x002fc6000001ff00 */
        /* <DEDUP_REMOVED lines=10> */
[----:B-1----:R-:W-:Y:S02]  /*2e70*/  CS2R R90, SRZ ;  /* 0x00000000005a7805 */ /* 0x002fe4000001ff00 */
[----:B--2---:R-:W-:Y:S02]  /*2e80*/  CS2R R84, SRZ ;  /* 0x0000000000547805 */ /* 0x004fe4000001ff00 */
[----:B0-----:R-:W-:Y:S02]  /*2e90*/  CS2R R78, SRZ ;  /* 0x00000000004e7805 */ /* 0x001fe4000001ff00 */
[----:B------:R-:W-:Y:S01]  /*2ea0*/  CS2R R92, SRZ ;  /* 0x00000000005c7805 */ /* 0x000fe2000001ff00 */
[----:B------:R-:W-:Y:S06]  /*2eb0*/  @!P0 BRA `(.L_x_0) ;  /* 0x0000005800148947 */ /* 0x000fec0003800000 */
[----:B------:R-:W0:Y:S01]  /*2ec0*/  LDC R34, c[0x0][0x268] ;  /* 0x00009a00ff227b82 */ /* 0x000e220000000800 */
[----:B------:R-:W-:Y:S01]  /*2ed0*/  SHF.R.U32.HI R8, RZ, 0x5, R3 ;  /* 0x00000005ff087819 */ /* 0x000fe20000011603 */
[----:B------:R-:W-:Y:S01]  /*2ee0*/  IMAD R6, R9, 0x40, R4 ;  /* 0x0000004009067824 */ /* 0x000fe200078e0204 */
[----:B------:R-:W-:Y:S01]  /*2ef0*/  SHF.R.U32.HI R252, RZ, 0x4, R176 ;  /* 0x00000004fffc7819 */ /* 0x000fe200000116b0 */
[----:B------:R-:W-:Y:S01]  /*2f00*/  VIADD R5, R176, 0x8000 ;  /* 0x00008000b0057836 */ /* 0x000fe20000000000 */
[----:B------:R-:W-:Y:S01]  /*2f10*/  SGXT.U32 R4, R8, 0x2 ;  /* 0x000000020804781a */ /* 0x000fe20000000000 */
[----:B------:R-:W-:Y:S01]  /*2f20*/  IMAD.MOV.U32 R193, RZ, RZ, RZ ;  /* 0x000000ffffc17224 */ /* 0x000fe200078e00ff */
[----:B------:R-:W-:Y:S01]  /*2f30*/  SGXT.U32 R252, R252, 0xe ;  /* 0x0000000efcfc781a */ /* 0x000fe20000000000 */
[----:B------:R-:W1:Y:S01]  /*2f40*/  LDC.64 R250, c[0x0][0x260] ;  /* 0x00009800fffa7b82 */ /* 0x000e620000000a00 */
[----:B------:R-:W-:Y:S01]  /*2f50*/  SHF.R.U32.HI R5, RZ, 0x4, R5 ;  /* 0x00000004ff057819 */ /* 0x000fe20000011605 */
[----:B------:R-:W-:Y:S01]  /*2f60*/  UMOV UR8, 0xfffffffe ;  /* 0xfffffffe00087882 */ /* 0x000fe20000000000 */
[----:B------:R-:W-:Y:S01]  /*2f70*/  IADD3 R10, P0, R252, 0x80, RZ ;  /* 0x00000080fc0a7810 */ /* 0x000fe20007f1e0ff */
[----:B------:R-:W-:Y:S01]  /*2f80*/  UMOV UR9, 0x7fffffdf ;  /* 0x7fffffdf00097882 */ /* 0x000fe20000000000 */
[----:B------:R-:W-:-:S02]  /*2f90*/  SGXT.U32 R192, R5, 0xe ;  /* 0x0000000e05c0781a */ /* 0x000fc40000000000 */
[----:B------:R-:W-:Y:S02]  /*2fa0*/  CS2R R36, SRZ ;  /* 0x0000000000247805 */ /* 0x000fe4000001ff00 */
[----:B------:R-:W-:Y:S01]  /*2fb0*/  MOV R5, RZ ;  /* 0x000000ff00057202 */ /* 0x000fe20000000f00 */
[----:B------:R-:W2:Y:S01]  /*2fc0*/  LDC.64 R8, c[0x0][0x250] ;  /* 0x00009400ff087b82 */ /* 0x000ea20000000a00 */
[----:B------:R-:W-:Y:S01]  /*2fd0*/  R2UR UR4, R10 ;  /* 0x000000000a0472ca */ /* 0x000fe200000e0000 */
[----:B------:R-:W-:Y:S01]  /*2fe0*/  IMAD.MOV.U32 R10, RZ, RZ, RZ ;  /* 0x000000ffff0a7224 */ /* 0x000fe200078e00ff */
[----:B------:R-:W-:Y:S02]  /*2ff0*/  IADD3.X R5, R5, 0x40000040, RZ, P0, !PT ;  /* 0x4000004005057810 */ /* 0x000fe400007fe4ff */
[----:B------:R-:W-:Y:S02]  /*3000*/  CS2R R38, SRZ ;  /* 0x0000000000267805 */ /* 0x000fe4000001ff00 */
[----:B------:R-:W-:-:S02]  /*3010*/  R2UR UR6, R192 ;  /* 0x00000000c00672ca */ /* 0x000fc400000e0000 */
[----:B------:R-:W-:Y:S02]  /*3020*/  CS2R R40, SRZ ;  /* 0x0000000000287805 */ /* 0x000fe4000001ff00 */
[----:B------:R-:W-:Y:S01]  /*3030*/  R2UR UR5, R5 ;  /* 0x00000000050572ca */ /* 0x000fe200000e0000 */
[----:B0-----:R-:W-:Y:S01]  /*3040*/  IMAD R13, R4, R34, RZ ;  /* 0x00000022040d7224 */ /* 0x001fe200078e02ff */
[----:B------:R-:W0:Y:S01]  /*3050*/  LDC R12, c[0x0][0x258] ;  /* 0x00009600ff0c7b82 */ /* 0x000e220000000800 */
[----:B------:R-:W-:Y:S02]  /*3060*/  IADD3 R4, P1, R192, 0x2, RZ ;  /* 0x00000002c0047810 */ /* 0x000fe40007f3e0ff */
[----:B------:R-:W-:Y:S01]  /*3070*/  CS2R R42, SRZ ;  /* 0x00000000002a7805 */ /* 0x000fe2000001ff00 */
[----:B------:R-:W-:Y:S01]  /*3080*/  IMAD R14, R34, 0x4, R13 ;  /* 0x00000004220e7824 */ /* 0x000fe200078e020d */
[----:B------:R-:W-:Y:S02]  /*3090*/  R2UR UR7, R193 ;  /* 0x00000000c10772ca */ /* 0x000fe400000e0000 */
[----:B------:R-:W-:-:S02]  /*30a0*/  CS2R R44, SRZ ;  /* 0x00000000002c7805 */ /* 0x000fc4000001ff00 */
[----:B------:R-:W-:Y:S01]  /*30b0*/  R2UR UR10, R4 ;  /* 0x00000000040a72ca */ /* 0x000fe200000e0000 */
[----:B------:R-:W-:Y:S01]  /*30c0*/  IMAD R15, R34, 0x4, R14 ;  /* 0x00000004220f7824 */ /* 0x000fe200078e020e */
[----:B------:R-:W3:Y:S01]  /*30d0*/  LDC.64 R222, c[0x0][0x220] ;  /* 0x00008800ffde7b82 */ /* 0x000ee20000000a00 */
[----:B------:R-:W-:Y:S01]  /*30e0*/  LOP3.LUT R4, R3, 0x1f, RZ, 0xc0, !PT ;  /* 0x0000001f03047812 */ /* 0x000fe200078ec0ff */
[----:B-1----:R-:W-:Y:S01]  /*30f0*/  IMAD R250, R168, R250, RZ ;  /* 0x000000faa8fa7224 */ /* 0x002fe200078e02ff */
[----:B------:R-:W-:Y:S01]  /*3100*/  IADD3.X R11, R10, 0x40000040, RZ, P1, !PT ;  /* 0x400000400a0b7810 */ /* 0x000fe20000ffe4ff */
[----:B------:R-:W-:Y:S01]  /*3110*/  IMAD R16, R34, 0x4, R15 ;  /* 0x0000000422107824 */ /* 0x000fe200078e020f */
[----:B------:R-:W-:Y:S01]  /*3120*/  MOV R216, 0x3f800000 ;  /* 0x3f80000000d87802 */ /* 0x000fe20000000f00 */
[----:B------:R-:W-:Y:S01]  /*3130*/  IMAD R4, R4, R251, RZ ;  /* 0x000000fb04047224 */ /* 0x000fe200078e02ff */
[----:B------:R-:W-:Y:S01]  /*3140*/  R2UR UR11, R11 ;  /* 0x000000000b0b72ca */ /* 0x000fe200000e0000 */
[----:B------:R-:W1:Y:S01]  /*3150*/  LDC.64 R196, c[0x0][0x218] ;  /* 0x00008600ffc47b82 */ /* 0x000e620000000a00 */
[----:B------:R-:W-:Y:S01]  /*3160*/  IMAD R17, R34, 0x4, R16 ;  /* 0x0000000422117824 */ /* 0x000fe200078e0210 */
[----:B------:R-:W-:Y:S01]  /*3170*/  LEA.HI R11, R3, 0xbc, RZ, 0x1b ;  /* 0x000000bc030b7811 */ /* 0x000fe200078fd8ff */
[----:B------:R-:W-:Y:S01]  /*3180*/  IMAD.SHL.U32 R5, R250, 0x2, RZ ;  /* 0x00000002fa057824 */ /* 0x000fe200078e00ff */
[----:B------:R-:W-:Y:S01]  /*3190*/  UIADD3.64 UR6, UR6, -UR8, URZ ;  /* 0x8000000806067297 */ /* 0x000fe2000fffe03f */
[----:B------:R-:W-:Y:S01]  /*31a0*/  IMAD R18, R34, 0x4, R17 ;  /* 0x0000000422127824 */ /* 0x000fe200078e0211 */
[----:B------:R-:W-:Y:S01]  /*31b0*/  CS2R R46, SRZ ;  /* 0x00000000002e7805 */ /* 0x000fe2000001ff00 */
[----:B------:R-:W-:Y:S01]  /*31c0*/  IMAD.SHL.U32 R10, R4, 0x2, RZ ;  /* 0x00000002040a7824 */ /* 0x000fe200078e00ff */
[----:B------:R-:W-:Y:S01]  /*31d0*/  CS2R R48, SRZ ;  /* 0x0000000000307805 */ /* 0x000fe2000001ff00 */
[----:B------:R-:W-:Y:S01]  /*31e0*/  IMAD R19, R34, 0x4, R18 ;  /* 0x0000000422137824 */ /* 0x000fe200078e0212 */
[----:B------:R-:W-:Y:S01]  /*31f0*/  CS2R R50, SRZ ;  /* 0x0000000000327805 */ /* 0x000fe2000001ff00 */
[----:B--2---:R-:W-:Y:S01]  /*3200*/  IMAD R8, R168, R8, RZ ;  /* 0x00000008a8087224 */ /* 0x004fe200078e02ff */
[----:B------:R-:W-:Y:S01]  /*3210*/  CS2R R52, SRZ ;  /* 0x0000000000347805 */ /* 0x000fe2000001ff00 */
[----:B0-----:R-:W-:Y:S01]  /*3220*/  IMAD R7, R7, R12, RZ ;  /* 0x0000000c07077224 */ /* 0x001fe200078e02ff */
[----:B------:R-:W-:Y:S01]  /*3230*/  LEA R20, R34, R19, 0x3 ;  /* 0x0000001322147211 */ /* 0x000fe200078e18ff */
[----:B------:R-:W-:Y:S01]  /*3240*/  IMAD.HI R250, R250, 0x2, RZ ;  /* 0x00000002fafa7827 */ /* 0x000fe200078e02ff */
[----:B---3--:R-:W-:-:S02]  /*3250*/  IADD3 R222, P2, P3, R10, R222, R5 ;  /* 0x000000de0ade7210 */ /* 0x008fc40007b5e005 */
[----:B------:R-:W-:Y:S02]  /*3260*/  CS2R R54, SRZ ;  /* 0x0000000000367805 */ /* 0x000fe4000001ff00 */
[----:B------:R-:W-:Y:S01]  /*3270*/  LEA.HI R10, R3, 0x9c, RZ, 0x1b ;  /* 0x0000009c030a7811 */ /* 0x000fe200078fd8ff */
[----:B------:R-:W-:Y:S01]  /*3280*/  IMAD.HI R5, R4, 0x2, RZ ;  /* 0x0000000204057827 */ /* 0x000fe200078e02ff */
[-C--:B------:R-:W-:Y:S02]  /*3290*/  LEA R170, P5, R13, R222.reuse, 0x1 ;  /* 0x000000de0daa7211 */ /* 0x080fe400078a08ff */
[----:B------:R-:W-:Y:S02]  /*32a0*/  CS2R R56, SRZ ;  /* 0x0000000000387805 */ /* 0x000fe4000001ff00 */
[----:B------:R-:W-:Y:S01]  /*32b0*/  LEA R168, P6, R14, R222, 0x1 ;  /* 0x000000de0ea87211 */ /* 0x000fe200078c08ff */
[----:B------:R-:W-:Y:S01]  /*32c0*/  IMAD R4, R12, 0x80, R7 ;  /* 0x000000800c047824 */ /* 0x000fe200078e0207 */
[----:B-1----:R-:W-:Y:S01]  /*32d0*/  LEA R196, P0, R8, R196, 0x1 ;  /* 0x000000c408c47211 */ /* 0x002fe200078008ff */
[----:B------:R-:W-:Y:S01]  /*32e0*/  IMAD R21, R34, 0x4, R20 ;  /* 0x0000000422157824 */ /* 0x000fe200078e0214 */
[----:B------:R-:W-:Y:S01]  /*32f0*/  IADD3.X R250, R5, R223, R250, P2, P3 ;  /* 0x000000df05fa7210 */ /* 0x000fe200017e64fa */
[----:B------:R-:W-:Y:S01]  /*3300*/  IMAD R29, R10, R34, RZ ;  /* 0x000000220a1d7224 */ /* 0x000fe200078e02ff */
[----:B------:R-:W-:Y:S01]  /*3310*/  LEA.HI.X.SX32 R8, R8, R197, 0x1, P0 ;  /* 0x000000c508087211 */ /* 0x000fe200000f0eff */
[----:B------:R-:W-:Y:S01]  /*3320*/  IMAD R22, R34, 0x4, R21 ;  /* 0x0000000422167824 */ /* 0x000fe200078e0215 */
[----:B------:R-:W-:Y:S01]  /*3330*/  LEA R194, P0, R7, R196, 0x1 ;  /* 0x000000c407c27211 */ /* 0x000fe200078008ff */
[----:B------:R-:W-:Y:S01]  /*3340*/  IMAD R30, R11, R34, RZ ;  /* 0x000000220b1e7224 */ /* 0x000fe200078e02ff */
[----:B------:R-:W-:Y:S01]  /*3350*/  LEA R196, P1, R4, R196, 0x1 ;  /* 0x000000c404c47211 */ /* 0x000fe200078208ff */
[----:B------:R-:W-:Y:S01]  /*3360*/  IMAD R23, R34, 0x4, R22 ;  /* 0x0000000422177824 */ /* 0x000fe200078e0216 */
[-C--:B------:R-:W-:Y:S01]  /*3370*/  LEA.HI.X.SX32 R195, R7, R8.reuse, 0x1, P0 ;  /* 0x0000000807c37211 */ /* 0x080fe200000f0eff */
[----:B------:R-:W-:Y:S01]  /*3380*/  IMAD R152, R9, 0xb, RZ ;  /* 0x0000000b09987824 */ /* 0x000fe200078e02ff */
[----:B------:R-:W-:Y:S01]  /*3390*/  LEA.HI.X.SX32 R197, R4, R8, 0x1, P1 ;  /* 0x0000000804c57211 */ /* 0x000fe200008f0eff */
[C---:B------:R-:W-:Y:S01]  /*33a0*/  IMAD R24, R34.reuse, 0x4, R23 ;  /* 0x0000000422187824 */ /* 0x040fe200078e0217 */
[----:B------:R-:W-:Y:S01]  /*33b0*/  LEA.HI R4, R3, 0x1c, RZ, 0x1b ;  /* 0x0000001c03047811 */ /* 0x000fe200078fd8ff */
[----:B------:R-:W-:Y:S01]  /*33c0*/  IMAD R153, R9, 0xc, RZ ;  /* 0x0000000c09997824 */ /* 0x000fe200078e02ff */
[C---:B------:R-:W-:Y:S01]  /*33d0*/  LEA.HI R5, R3.reuse, 0x3c, RZ, 0x1b ;  /* 0x0000003c03057811 */ /* 0x040fe200078fd8ff */
[----:B------:R-:W-:Y:S01]  /*33e0*/  IMAD R25, R34, 0x4, R24 ;  /* 0x0000000422197824 */ /* 0x000fe200078e0218 */
[C---:B------:R-:W-:Y:S01]  /*33f0*/  LEA.HI R7, R3.reuse, 0x5c, RZ, 0x1b ;  /* 0x0000005c03077811 */ /* 0x040fe200078fd8ff */
[-C--:B------:R-:W-:Y:S01]  /*3400*/  IMAD R4, R4, R34.reuse, RZ ;  /* 0x0000002204047224 */ /* 0x080fe200078e02ff */
[----:B------:R-:W-:Y:S01]  /*3410*/  LEA.HI R8, R3, 0x7c, RZ, 0x1b ;  /* 0x0000007c03087811 */ /* 0x000fe200078fd8ff */
[-C--:B------:R-:W-:Y:S01]  /*3420*/  IMAD R26, R5, R34.reuse, RZ ;  /* 0x00000022051a7224 */ /* 0x080fe200078e02ff */
[----:B------:R-:W-:Y:S01]  /*3430*/  LEA.HI R12, R3, 0xdc, RZ, 0x1b ;  /* 0x000000dc030c7811 */ /* 0x000fe200078fd8ff */
[----:B------:R-:W-:Y:S01]  /*3440*/  IMAD R27, R7, R34, RZ ;  /* 0x00000022071b7224 */ /* 0x000fe200078e02ff */
[----:B------:R-:W-:Y:S01]  /*3450*/  LEA.HI.X.SX32 R171, R13, R250, 0x1, P5 ;  /* 0x000000fa0dab7211 */ /* 0x000fe200028f0eff */
[----:B------:R-:W-:Y:S01]  /*3460*/  IMAD R28, R8, R34, RZ ;  /* 0x00000022081c7224 */ /* 0x000fe200078e02ff */
[----:B------:R-:W-:Y:S01]  /*3470*/  LEA R182, P0, R4, R222, 0x1 ;  /* 0x000000de04b67211 */ /* 0x000fe200078008ff */
[----:B------:R-:W-:Y:S01]  /*3480*/  IMAD R5, R34, 0x4, R25 ;  /* 0x0000000422057824 */ /* 0x000fe200078e0219 */
[----:B------:R-:W-:Y:S01]  /*3490*/  LEA.HI.X.SX32 R169, R14, R250, 0x1, P6 ;  /* 0x000000fa0ea97211 */ /* 0x000fe200030f0eff */
[----:B------:R-:W-:Y:S01]  /*34a0*/  IMAD R31, R12, R34, RZ ;  /* 0x000000220c1f7224 */ /* 0x000fe200078e02ff */
[-C--:B------:R-:W-:Y:S01]  /*34b0*/  LEA R180, P1, R26, R222.reuse, 0x1 ;  /* 0x000000de1ab47211 */ /* 0x080fe200078208ff */
[----:B------:R0:W-:Y:S01]  /*34c0*/  STL.64 [R1+0x1b8], R170 ;  /* 0x0001b8aa01007387 */ /* 0x0001e20000100a00 */
[-C--:B------:R-:W-:Y:S01]  /*34d0*/  LEA R178, P2, R27, R222.reuse, 0x1 ;  /* 0x000000de1bb27211 */ /* 0x080fe200078408ff */
[----:B------:R-:W-:Y:S01]  /*34e0*/  IMAD R7, R34, 0x8, R5 ;  /* 0x0000000822077824 */ /* 0x000fe200078e0205 */
[-C--:B------:R-:W-:Y:S01]  /*34f0*/  LEA R174, P3, R28, R222.reuse, 0x1 ;  /* 0x000000de1cae7211 */ /* 0x080fe200078608ff */
[----:B------:R1:W-:Y:S01]  /*3500*/  STL.64 [R1+0x1b0], R168 ;  /* 0x0001b0a801007387 */ /* 0x0003e20000100a00 */
[----:B------:R-:W-:Y:S01]  /*3510*/  LEA.HI R3, R3, 0xfc, RZ, 0x1b ;  /* 0x000000fc03037811 */ /* 0x000fe200078fd8ff */
[----:B------:R-:W-:Y:S01]  /*3520*/  IMAD R154, R9, 0xd, RZ ;  /* 0x0000000d099a7824 */ /* 0x000fe200078e02ff */
[----:B------:R-:W-:Y:S01]  /*3530*/  LEA R172, P4, R29, R222, 0x1 ;  /* 0x000000de1dac7211 */ /* 0x000fe200078808ff */
[----:B------:R-:W-:Y:S01]  /*3540*/  IMAD R155, R9, 0xe, RZ ;  /* 0x0000000e099b7824 */ /* 0x000fe200078e02ff */
[----:B------:R-:W-:Y:S01]  /*3550*/  LEA.HI.X.SX32 R183, R4, R250, 0x1, P0 ;  /* 0x000000fa04b77211 */ /* 0x000fe200000f0eff */
[----:B------:R-:W-:Y:S01]  /*3560*/  IMAD R32, R3, R34, RZ ;  /* 0x0000002203207224 */ /* 0x000fe200078e02ff */
[----:B------:R-:W-:Y:S01]  /*3570*/  LEA.HI.X.SX32 R181, R26, R250, 0x1, P1 ;  /* 0x000000fa1ab57211 */ /* 0x000fe200008f0eff */
[----:B------:R-:W-:Y:S01]  /*3580*/  IMAD R156, R9, 0xf, RZ ;  /* 0x0000000f099c7824 */ /* 0x000fe200078e02ff */
[----:B0-----:R-:W-:Y:S01]  /*3590*/  LEA R170, P5, R30, R222, 0x1 ;  /* 0x000000de1eaa7211 */ /* 0x001fe200078a08ff */
[----:B------:R-:W-:Y:S01]  /*35a0*/  STL.64 [R1+0x180], R182 ;  /* 0x000180b601007387 */ /* 0x000fe20000100a00 */
[----:B------:R-:W-:Y:S01]  /*35b0*/  LEA.HI.X.SX32 R179, R27, R250, 0x1, P2 ;  /* 0x000000fa1bb37211 */ /* 0x000fe200010f0eff */
[----:B------:R-:W-:Y:S01]  /*35c0*/  IMAD.SHL.U32 R157, R9, 0x10, RZ ;  /* 0x00000010099d7824 */ /* 0x000fe200078e00ff */
[----:B-1----:R-:W-:Y:S01]  /*35d0*/  LEA R168, P6, R31, R222, 0x1 ;  /* 0x000000de1fa87211 */ /* 0x002fe200078c08ff */
[----:B------:R-:W-:Y:S01]  /*35e0*/  STL.64 [R1+0x140], R180 ;  /* 0x000140b401007387 */ /* 0x000fe20000100a00 */
[-C--:B------:R-:W-:Y:S01]  /*35f0*/  LEA.HI.X.SX32 R175, R28, R250.reuse, 0x1, P3 ;  /* 0x000000fa1caf7211 */ /* 0x080fe200018f0eff */
[----:B------:R-:W-:Y:S01]  /*3600*/  IMAD R158, R9, 0x11, RZ ;  /* 0x00000011099e7824 */ /* 0x000fe200078e02ff */
[-C--:B------:R-:W-:Y:S01]  /*3610*/  LEA.HI.X.SX32 R173, R29, R250.reuse, 0x1, P4 ;  /* 0x000000fa1dad7211 */ /* 0x080fe200020f0eff */
[----:B------:R-:W-:Y:S01]  /*3620*/  STL.64 [R1+0x100], R178 ;  /* 0x000100b201007387 */ /* 0x000fe20000100a00 */
[-C--:B------:R-:W-:Y:S01]  /*3630*/  LEA.HI.X.SX32 R171, R30, R250.reuse, 0x1, P5 ;  /* 0x000000fa1eab7211 */ /* 0x080fe200028f0eff */
[----:B------:R-:W-:Y:S01]  /*3640*/  IMAD R159, R9, 0x12, RZ ;  /* 0x00000012099f7824 */ /* 0x000fe200078e02ff */
[----:B------:R-:W-:Y:S01]  /*3650*/  LEA R3, R34, R7, 0x2 ;  /* 0x0000000722037211 */ /* 0x000fe200078e10ff */
[----:B------:R-:W-:Y:S01]  /*3660*/  STL.64 [R1+0xc0], R174 ;  /* 0x0000c0ae01007387 */ /* 0x000fe20000100a00 */
[----:B------:R-:W-:Y:S01]  /*3670*/  LEA.HI.X.SX32 R169, R31, R250, 0x1, P6 ;  /* 0x000000fa1fa97211 */ /* 0x000fe200030f0eff */
[----:B------:R-:W-:Y:S01]  /*3680*/  IMAD R160, R9, 0x13, RZ ;  /* 0x0000001309a07824 */ /* 0x000fe200078e02ff */
[----:B------:R-:W-:Y:S01]  /*3690*/  LEA R218, P0, R32, R222, 0x1 ;  /* 0x000000de20da7211 */ /* 0x000fe200078008ff */
[----:B------:R0:W-:Y:S01]  /*36a0*/  STL.64 [R1+0x80], R172 ;  /* 0x000080ac01007387 */ /* 0x0001e20000100a00 */
[----:B------:R-:W-:Y:S01]  /*36b0*/  IMAD R8, R34, 0x4, R3 ;  /* 0x0000000422087824 */ /* 0x000fe200078e0203 */
[----:B------:R-:W-:-:S02]  /*36c0*/  CS2R R26, SRZ ;  /* 0x00000000001a7805 */ /* 0x000fc4000001ff00 */
[----:B------:R-:W-:Y:S01]  /*36d0*/  LEA.HI.X.SX32 R219, R32, R250, 0x1, P0 ;  /* 0x000000fa20db7211 */ /* 0x000fe200000f0eff */
[----:B------:R1:W-:Y:S01]  /*36e0*/  STL.64 [R1+0x40], R170 ;  /* 0x000040aa01007387 */ /* 0x0003e20000100a00 */
[C---:B------:R-:W-:Y:S01]  /*36f0*/  IMAD R10, R34.reuse, 0x4, R8 ;  /* 0x00000004220a7824 */ /* 0x040fe200078e0208 */
[----:B------:R-:W-:Y:S01]  /*3700*/  CS2R R28, SRZ ;  /* 0x00000000001c7805 */ /* 0x000fe2000001ff00 */
[C---:B------:R-:W-:Y:S01]  /*3710*/  IMAD R161, R9.reuse, 0x14, RZ ;  /* 0x0000001409a17824 */ /* 0x040fe200078e02ff */
[----:B------:R2:W-:Y:S01]  /*3720*/  STL.64 [R1], R168 ;  /* 0x000000a801007387 */ /* 0x0005e20000100a00 */
[C---:B------:R-:W-:Y:S01]  /*3730*/  IMAD R11, R34.reuse, 0x4, R10 ;  /* 0x00000004220b7824 */ /* 0x040fe200078e020a */
[----:B------:R-:W-:Y:S01]  /*3740*/  CS2R R30, SRZ ;  /* 0x00000000001e7805 */ /* 0x000fe2000001ff00 */
[----:B------:R-:W-:Y:S01]  /*3750*/  IMAD R162, R9, 0x15, RZ ;  /* 0x0000001509a27824 */ /* 0x000fe200078e02ff */
[-C--:B0-----:R-:W-:Y:S01]  /*3760*/  LEA R172, P0, R17, R222.reuse, 0x1 ;  /* 0x000000de11ac7211 */ /* 0x081fe200078008ff */
[C---:B------:R-:W-:Y:S01]  /*3770*/  IMAD R4, R34.reuse, 0x4, R11 ;  /* 0x0000000422047824 */ /* 0x040fe200078e020b */
[----:B------:R-:W-:Y:S01]  /*3780*/  CS2R R32, SRZ ;  /* 0x0000000000207805 */ /* 0x000fe2000001ff00 */
[----:B------:R-:W-:Y:S01]  /*3790*/  IMAD R163, R9, 0x16, RZ ;  /* 0x0000001609a37824 */ /* 0x000fe200078e02ff */
[----:B-1----:R-:W-:Y:S01]  /*37a0*/  LEA R170, P1, R15, R222, 0x1 ;  /* 0x000000de0faa7211 */ /* 0x002fe200078208ff */
[----:B------:R-:W-:Y:S01]  /*37b0*/  IMAD R12, R34, 0x4, R4 ;  /* 0x00000004220c7824 */ /* 0x000fe200078e0204 */
[----:B------:R-:W-:Y:S01]  /*37c0*/  LEA.HI.X.SX32 R173, R17, R250, 0x1, P0 ;  /* 0x000000fa11ad7211 */ /* 0x000fe200000f0eff */
[----:B------:R-:W-:Y:S01]  /*37d0*/  IMAD R164, R9, 0x17, RZ ;  /* 0x0000001709a47824 */ /* 0x000fe200078e02ff */
[----:B--2---:R-:W-:Y:S01]  /*37e0*/  LEA R168, P2, R16, R222, 0x1 ;  /* 0x000000de10a87211 */ /* 0x004fe200078408ff */
[----:B------:R-:W-:Y:S01]  /*37f0*/  IMAD R13, R34, 0x8, R12 ;  /* 0x00000008220d7824 */ /* 0x000fe200078e020c */
[-C--:B------:R-:W-:Y:S01]  /*3800*/  LEA.HI.X.SX32 R171, R15, R250.reuse, 0x1, P1 ;  /* 0x000000fa0fab7211 */ /* 0x080fe200008f0eff */
[C---:B------:R-:W-:Y:S01]  /*3810*/  IMAD R165, R9.reuse, 0x18, RZ ;  /* 0x0000001809a57824 */ /* 0x040fe200078e02ff */
[----:B------:R-:W-:Y:S01]  /*3820*/  LEA.HI.X.SX32 R169, R16, R250, 0x1, P2 ;  /* 0x000000fa10a97211 */ /* 0x000fe200010f0eff */
[C---:B------:R-:W-:Y:S01]  /*3830*/  IMAD R14, R34.reuse, 0x4, R13 ;  /* 0x00000004220e7824 */ /* 0x040fe200078e020d */
[----:B------:R-:W-:Y:S01]  /*3840*/  CS2R R58, SRZ ;  /* 0x00000000003a7805 */ /* 0x000fe2000001ff00 */
[----:B------:R0:W-:Y:S01]  /*3850*/  STL.64 [R1+0x1a8], R170 ;  /* 0x0001a8aa01007387 */ /* 0x0001e20000100a00 */
[C---:B------:R-:W-:Y:S01]  /*3860*/  IMAD R166, R9.reuse, 0x19, RZ ;  /* 0x0000001909a67824 */ /* 0x040fe200078e02ff */
[----:B------:R-:W-:Y:S01]  /*3870*/  CS2R R60, SRZ ;  /* 0x00000000003c7805 */ /* 0x000fe2000001ff00 */
[C---:B------:R-:W-:Y:S01]  /*3880*/  IMAD R15, R34.reuse, 0x4, R14 ;  /* 0x00000004220f7824 */ /* 0x040fe200078e020e */
[----:B------:R1:W-:Y:S01]  /*3890*/  STL.64 [R1+0x1a0], R168 ;  /* 0x0001a0a801007387 */ /* 0x0003e20000100a00 */
[C---:B------:R-:W-:Y:S01]  /*38a0*/  IMAD R167, R9.reuse, 0x1a, RZ ;  /* 0x0000001a09a77824 */ /* 0x040fe200078e02ff */
[----:B------:R-:W-:Y:S01]  /*38b0*/  CS2R R62, SRZ ;  /* 0x00000000003e7805 */ /* 0x000fe2000001ff00 */
[----:B------:R-:W-:Y:S01]  /*38c0*/  IMAD R174, R9, 0x1f, RZ ;  /* 0x0000001f09ae7824 */ /* 0x000fe200078e02ff */
[----:B------:R2:W-:Y:S01]  /*38d0*/  STL.64 [R1+0x198], R172 ;  /* 0x000198ac01007387 */ /* 0x0005e20000100a00 */
[----:B------:R-:W-:Y:S01]  /*38e0*/  LEA R16, R34, R15, 0x2 ;  /* 0x0000000f22107211 */ /* 0x000fe200078e10ff */
[----:B------:R-:W-:Y:S01]  /*38f0*/  IMAD.U32 R177, RZ, RZ, UR7 ;  /* 0x00000007ffb17e24 */ /* 0x000fe2000f8e00ff */
[----:B------:R-:W-:-:S02]  /*3900*/  CS2R R64, SRZ ;  /* 0x0000000000407805 */ /* 0x000fc4000001ff00 */
[-C--:B0-----:R-:W-:Y:S02]  /*3910*/  LEA R170, P1, R18, R222.reuse, 0x1 ;  /* 0x000000de12aa7211 */ /* 0x081fe400078208ff */
[----:B------:R-:W-:Y:S01]  /*3920*/  CS2R R66, SRZ ;  /* 0x0000000000427805 */ /* 0x000fe2000001ff00 */
[----:B------:R-:W-:Y:S01]  /*3930*/  IMAD R17, R34, 0x4, R16 ;  /* 0x0000000422117824 */ /* 0x000fe200078e0210 */
[----:B------:R-:W-:Y:S02]  /*3940*/  CS2R R68, SRZ ;  /* 0x0000000000447805 */ /* 0x000fe4000001ff00 */
[C---:B-1----:R-:W-:Y:S02]  /*3950*/  LEA R168, P2, R19.reuse, R222, 0x1 ;  /* 0x000000de13a87211 */ /* 0x042fe400078408ff */
[----:B------:R-:W-:Y:S02]  /*3960*/  CS2R R70, SRZ ;  /* 0x0000000000467805 */ /* 0x000fe4000001ff00 */
[-C--:B------:R-:W-:Y:S01]  /*3970*/  LEA.HI.X.SX32 R171, R18, R250.reuse, 0x1, P1 ;  /* 0x000000fa12ab7211 */ /* 0x080fe200008f0eff */
[----:B------:R-:W-:Y:S01]  /*3980*/  IMAD R18, R34, 0x4, R17 ;  /* 0x0000000422127824 */ /* 0x000fe200078e0211 */
[----:B------:R-:W-:-:S02]  /*3990*/  LEA.HI.X.SX32 R169, R19, R250, 0x1, P2 ;  /* 0x000000fa13a97211 */ /* 0x000fc400010f0eff */
[----:B------:R-:W-:Y:S02]  /*39a0*/  CS2R R72, SRZ ;  /* 0x0000000000487805 */ /* 0x000fe4000001ff00 */
[----:B--2---:R-:W-:Y:S01]  /*39b0*/  LEA R172, P0, R20, R222, 0x1 ;  /* 0x000000de14ac7211 */ /* 0x004fe200078008ff */
[----:B------:R0:W-:Y:S01]  /*39c0*/  STL.64 [R1+0x190], R170 ;  /* 0x000190aa01007387 */ /* 0x0001e20000100a00 */
[----:B------:R-:W-:Y:S01]  /*39d0*/  IMAD R19, R34, 0x4, R18 ;  /* 0x0000000422137824 */ /* 0x000fe200078e0212 */
[----:B------:R-:W-:Y:S02]  /*39e0*/  CS2R R74, SRZ ;  /* 0x00000000004a7805 */ /* 0x000fe4000001ff00 */
[----:B------:R-:W-:Y:S01]  /*39f0*/  LEA.HI.X.SX32 R173, R20, R250, 0x1, P0 ;  /* 0x000000fa14ad7211 */ /* 0x000fe200000f0eff */
[----:B------:R1:W-:Y:S01]  /*3a00*/  STL.64 [R1+0x188], R168 ;  /* 0x000188a801007387 */ /* 0x0003e20000100a00 */
[----:B------:R-:W-:Y:S01]  /*3a10*/  IMAD R20, R34, 0x8, R19 ;  /* 0x0000000822147824 */ /* 0x000fe200078e0213 */
[----:B------:R-:W-:-:S02]  /*3a20*/  CS2R R76, SRZ ;  /* 0x00000000004c7805 */ /* 0x000fc4000001ff00 */
[----:B------:R-:W-:Y:S01]  /*3a30*/  CS2R R78, SRZ ;  /* 0x00000000004e7805 */ /* 0x000fe2000001ff00 */
[----:B------:R2:W-:Y:S01]  /*3a40*/  STL.64 [R1+0x178], R172 ;  /* 0x000178ac01007387 */ /* 0x0005e20000100a00 */
[----:B------:R-:W-:Y:S02]  /*3a50*/  CS2R R80, SRZ ;  /* 0x0000000000507805 */ /* 0x000fe4000001ff00 */
[----:B------:R-:W-:Y:S02]  /*3a60*/  CS2R R82, SRZ ;  /* 0x0000000000527805 */ /* 0x000fe4000001ff00 */
[----:B------:R-:W-:Y:S02]  /*3a70*/  CS2R R84, SRZ ;  /* 0x0000000000547805 */ /* 0x000fe4000001ff00 */
[----:B0-----:R-:W-:Y:S02]  /*3a80*/  LEA R170, P1, R21, R222, 0x1 ;  /* 0x000000de15aa7211 */ /* 0x001fe400078208ff */
[----:B------:R-:W-:-:S02]  /*3a90*/  CS2R R86, SRZ ;  /* 0x0000000000567805 */ /* 0x000fc4000001ff00 */
[----:B------:R-:W-:Y:S02]  /*3aa0*/  CS2R R88, SRZ ;  /* 0x0000000000587805 */ /* 0x000fe4000001ff00 */
[----:B------:R-:W-:Y:S02]  /*3ab0*/  CS2R R90, SRZ ;  /* 0x00000000005a7805 */ /* 0x000fe4000001ff00 */
[----:B-1----:R-:W-:Y:S02]  /*3ac0*/  LEA R168, P2, R22, R222, 0x1 ;  /* 0x000000de16a87211 */ /* 0x002fe400078408ff */
[----:B------:R-:W-:Y:S02]  /*3ad0*/  CS2R R92, SRZ ;  /* 0x00000000005c7805 */ /* 0x000fe4000001ff00 */
[-C--:B------:R-:W-:Y:S01]  /*3ae0*/  LEA.HI.X.SX32 R171, R21, R250.reuse, 0x1, P1 ;  /* 0x000000fa15ab7211 */ /* 0x080fe200008f0eff */
[----:B------:R-:W-:Y:S01]  /*3af0*/  IMAD R21, R34, 0x4, R20 ;  /* 0x0000000422157824 */ /* 0x000fe200078e0214 */
[----:B------:R-:W-:-:S02]  /*3b00*/  LEA.HI.X.SX32 R169, R22, R250, 0x1, P2 ;  /* 0x000000fa16a97211 */ /* 0x000fc400010f0eff */
[----:B------:R-:W-:Y:S02]  /*3b10*/  CS2R R94, SRZ ;  /* 0x00000000005e7805 */ /* 0x000fe4000001ff00 */
[C---:B--2---:R-:W-:Y:S01]  /*3b20*/  LEA R172, P0, R23.reuse, R222, 0x1 ;  /* 0x000000de17ac7211 */ /* 0x044fe200078008ff */
[----:B------:R0:W-:Y:S01]  /*3b30*/  STL.64 [R1+0x170], R170 ;  /* 0x000170aa01007387 */ /* 0x0001e20000100a00 */
[----:B------:R-:W-:Y:S01]  /*3b40*/  IMAD R22, R34, 0x4, R21 ;  /* 0x0000000422167824 */ /* 0x000fe200078e0215 */
[----:B------:R-:W-:Y:S02]  /*3b50*/  CS2R R96, SRZ ;  /* 0x0000000000607805 */ /* 0x000fe4000001ff00 */
[----:B------:R-:W-:Y:S01]  /*3b60*/  LEA.HI.X.SX32 R173, R23, R250, 0x1, P0 ;  /* 0x000000fa17ad7211 */ /* 0x000fe200000f0eff */
[----:B------:R1:W-:Y:S01]  /*3b70*/  STL.64 [R1+0x168], R168 ;  /* 0x000168a801007387 */ /* 0x0003e20000100a00 */
[----:B------:R-:W-:Y:S02]  /*3b80*/  CS2R R98, SRZ ;  /* 0x0000000000627805 */ /* 0x000fe4000001ff00 */
        /* <DEDUP_REMOVED lines=12> */
[----:B------:R-:W-:Y:S02]  /*3c50*/  LEA.HI.X.SX32 R171, R24, R250, 0x1, P1 ;  /* 0x000000fa18ab7211 */ /* 0x000fe400008f0eff */
[----:B------:R-:W-:-:S02]  /*3c60*/  CS2R R118, SRZ ;  /* 0x0000000000767805 */ /* 0x000fc4000001ff00 */
[----:B------:R-:W-:Y:S02]  /*3c70*/  LEA.HI.X.SX32 R169, R25, R250, 0x1, P2 ;  /* 0x000000fa19a97211 */ /* 0x000fe400010f0eff */
[----:B------:R-:W-:Y:S02]  /*3c80*/  CS2R R24, SRZ ;  /* 0x0000000000187805 */ /* 0x000fe4000001ff00 */
[C---:B--2---:R-:W-:Y:S01]  /*3c90*/  LEA R172, P0, R5.reuse, R222, 0x1 ;  /* 0x000000de05ac7211 */ /* 0x044fe200078008ff */
[----:B------:R0:W-:Y:S01]  /*3ca0*/  STL.64 [R1+0x158], R170 ;  /* 0x000158aa01007387 */ /* 0x0001e20000100a00 */
[----:B------:R-:W-:Y:S02]  /*3cb0*/  CS2R R120, SRZ ;  /* 0x0000000000787805 */ /* 0x000fe4000001ff00 */
[----:B------:R-:W-:Y:S02]  /*3cc0*/  CS2R R122, SRZ ;  /* 0x00000000007a7805 */ /* 0x000fe4000001ff00 */
[----:B------:R-:W-:Y:S01]  /*3cd0*/  LEA.HI.X.SX32 R173, R5, R250, 0x1, P0 ;  /* 0x000000fa05ad7211 */ /* 0x000fe200000f0eff */
[----:B------:R1:W-:Y:S01]  /*3ce0*/  STL.64 [R1+0x150], R168 ;  /* 0x000150a801007387 */ /* 0x0003e20000100a00 */
[----:B------:R-:W-:-:S02]  /*3cf0*/  CS2R R124, SRZ ;  /* 0x00000000007c7805 */ /* 0x000fc4000001ff00 */
[----:B------:R-:W-:Y:S02]  /*3d00*/  CS2R R126, SRZ ;  /* 0x00000000007e7805 */ /* 0x000fe4000001ff00 */
[----:B------:R-:W-:Y:S01]  /*3d10*/  CS2R R128, SRZ ;  /* 0x0000000000807805 */ /* 0x000fe2000001ff00 */
[----:B------:R2:W-:Y:S01]  /*3d20*/  STL.64 [R1+0x148], R172 ;  /* 0x000148ac01007387 */ /* 0x0005e20000100a00 */
[----:B------:R-:W-:Y:S02]  /*3d30*/  CS2R R130, SRZ ;  /* 0x0000000000827805 */ /* 0x000fe4000001ff00 */
[----:B------:R-:W-:Y:S02]  /*3d40*/  CS2R R132, SRZ ;  /* 0x0000000000847805 */ /* 0x000fe4000001ff00 */
[----:B------:R-:W-:Y:S02]  /*3d50*/  CS2R R134, SRZ ;  /* 0x0000000000867805 */ /* 0x000fe4000001ff00 */
[----:B0-----:R-:W-:-:S02]  /*3d60*/  LEA R170, P1, R7, R222, 0x1 ;  /* 0x000000de07aa7211 */ /* 0x001fc400078208ff */
[----:B------:R-:W-:Y:S02]  /*3d70*/  CS2R R136, SRZ ;  /* 0x0000000000887805 */ /* 0x000fe4000001ff00 */
[----:B------:R-:W-:Y:S02]  /*3d80*/  CS2R R138, SRZ ;  /* 0x00000000008a7805 */ /* 0x000fe4000001ff00 */
[----:B------:R-:W-:Y:S02]  /*3d90*/  CS2R R140, SRZ ;  /* 0x00000000008c7805 */ /* 0x000fe4000001ff00 */
[----:B-1----:R-:W-:Y:S02]  /*3da0*/  LEA R168, P2, R3, R222, 0x1 ;  /* 0x000000de03a87211 */ /* 0x002fe400078408ff */
[----:B------:R-:W-:Y:S02]  /*3db0*/  CS2R R142, SRZ ;  /* 0x00000000008e7805 */ /* 0x000fe4000001ff00 */
[----:B------:R-:W-:-:S02]  /*3dc0*/  LEA.HI.X.SX32 R171, R7, R250, 0x1, P1 ;  /* 0x000000fa07ab7211 */ /* 0x000fc400008f0eff */
[----:B------:R-:W-:Y:S02]  /*3dd0*/  CS2R R144, SRZ ;  /* 0x0000000000907805 */ /* 0x000fe4000001ff00 */
[----:B------:R-:W-:Y:S01]  /*3de0*/  LEA.HI.X.SX32 R169, R3, R250, 0x1, P2 ;  /* 0x000000fa03a97211 */ /* 0x000fe200010f0eff */
[----:B------:R-:W-:Y:S01]  /*3df0*/  IMAD R3, R34, 0x4, R22 ;  /* 0x0000000422037824 */ /* 0x000fe200078e0216 */
[----:B--2---:R-:W-:Y:S01]  /*3e00*/  LEA R172, P0, R8, R222, 0x1 ;  /* 0x000000de08ac7211 */ /* 0x004fe200078008ff */
[----:B------:R0:W-:Y:S01]  /*3e10*/  STL.64 [R1+0x138], R170 ;  /* 0x000138aa01007387 */ /* 0x0001e20000100a00 */
[----:B------:R-:W-:Y:S01]  /*3e20*/  CS2R R146, SRZ ;  /* 0x0000000000927805 */ /* 0x000fe2000001ff00 */
[----:B------:R-:W-:Y:S01]  /*3e30*/  IMAD R5, R34, 0x4, R3 ;  /* 0x0000000422057824 */ /* 0x000fe200078e0203 */
[----:B------:R-:W-:Y:S01]  /*3e40*/  LEA.HI.X.SX32 R173, R8, R250, 0x1, P0 ;  /* 0x000000fa08ad7211 */ /* 0x000fe200000f0eff */
[----:B------:R1:W-:Y:S01]  /*3e50*/  STL.64 [R1+0x130], R168 ;  /* 0x000130a801007387 */ /* 0x0003e20000100a00 */
[----:B------:R-:W-:-:S02]  /*3e60*/  CS2R R148, SRZ ;  /* 0x0000000000947805 */ /* 0x000fc4000001ff00 */
[----:B------:R-:W-:Y:S02]  /*3e70*/  CS2R R150, SRZ ;  /* 0x0000000000967805 */ /* 0x000fe4000001ff00 */
[----:B------:R-:W-:Y:S01]  /*3e80*/  LEA R7, R34, R5, 0x2 ;  /* 0x0000000522077211 */ /* 0x000fe200078e10ff */
[----:B------:R2:W-:Y:S01]  /*3e90*/  STL.64 [R1+0x128], R172 ;  /* 0x000128ac01007387 */ /* 0x0005e20000100a00 */
[----:B------:R-:W-:Y:S02]  /*3ea0*/  UIADD3.64 UR8, UR4, 0x80, URZ ;  /* 0x0000008004087897 */ /* 0x000fe4000fffe03f */
[----:B------:R-:W-:Y:S01]  /*3eb0*/  UIADD3.64 UR8, UR4, 0x180, URZ ;  /* 0x0000018004087897 */ /* 0x000fe2000fffe03f */
[-C--:B0-----:R-:W-:Y:S01]  /*3ec0*/  LEA R170, P1, R10, R222.reuse, 0x1 ;  /* 0x000000de0aaa7211 */ /* 0x081fe200078208ff */
[----:B------:R-:W-:Y:S01]  /*3ed0*/  IMAD R8, R34, 0x4, R7 ;  /* 0x0000000422087824 */ /* 0x000fe200078e0207 */
[----:B------:R-:W-:Y:S01]  /*3ee0*/  UIADD3.64 UR12, UR4, 0x200, URZ ;  /* 0x00000200040c7897 */ /* 0x000fe2000fffe03f */
[C---:B-1----:R-:W-:Y:S01]  /*3ef0*/  LEA R168, P2, R11.reuse, R222, 0x1 ;  /* 0x000000de0ba87211 */ /* 0x042fe200078408ff */
[----:B------:R-:W-:Y:S01]  /*3f00*/  UIADD3.64 UR16, UR4, 0x280, URZ ;  /* 0x0000028004107897 */ /* 0x000fe2000fffe03f */
[-C--:B------:R-:W-:Y:S01]  /*3f10*/  LEA.HI.X.SX32 R171, R10, R250.reuse, 0x1, P1 ;  /* 0x000000fa0aab7211 */ /* 0x080fe200008f0eff */
[----:B------:R-:W-:Y:S01]  /*3f20*/  UIADD3.64 UR20, UR4, 0x300, URZ ;  /* 0x0000030004147897 */ /* 0x000fe2000fffe03f */
[----:B------:R-:W-:Y:S01]  /*3f30*/  LEA.HI.X.SX32 R169, R11, R250, 0x1, P2 ;  /* 0x000000fa0ba97211 */ /* 0x000fe200010f0eff */
[----:B------:R-:W-:Y:S01]  /*3f40*/  UIADD3.64 UR24, UR4, 0x380, URZ ;  /* 0x0000038004187897 */ /* 0x000fe2000fffe03f */
[----:B--2---:R-:W-:Y:S01]  /*3f50*/  LEA R172, P0, R4, R222, 0x1 ;  /* 0x000000de04ac7211 */ /* 0x004fe200078008ff */
[----:B------:R0:W-:Y:S01]  /*3f60*/  STL.64 [R1+0x120], R170 ;  /* 0x000120aa01007387 */ /* 0x0001e20000100a00 */
[----:B------:R-:W-:-:S02]  /*3f70*/  UIADD3.64 UR28, UR4, 0x400, URZ ;  /* 0x00000400041c7897 */ /* 0x000fc4000fffe03f */
[----:B------:R-:W-:Y:S01]  /*3f80*/  LEA.HI.X.SX32 R173, R4, R250, 0x1, P0 ;  /* 0x000000fa04ad7211 */ /* 0x000fe200000f0eff */
[----:B------:R1:W-:Y:S01]  /*3f90*/  STL.64 [R1+0x118], R168 ;  /* 0x000118a801007387 */ /* 0x0003e20000100a00 */
[C---:B------:R-:W-:Y:S01]  /*3fa0*/  IMAD R4, R34.reuse, 0x8, R8 ;  /* 0x0000000822047824 */ /* 0x040fe200078e0208 */
[----:B------:R-:W-:Y:S02]  /*3fb0*/  UIADD3.64 UR32, UR4, 0x480, URZ ;  /* 0x0000048004207897 */ /* 0x000fe4000fffe03f */
[----:B------:R2:W-:Y:S01]  /*3fc0*/  STL.64 [R1+0x110], R172 ;  /* 0x000110ac01007387 */ /* 0x0005e20000100a00 */
[----:B------:R-:W-:Y:S01]  /*3fd0*/  IMAD R10, R34, 0x4, R4 ;  /* 0x00000004220a7824 */ /* 0x000fe200078e0204 */
[----:B------:R-:W-:Y:S01]  /*3fe0*/  UIADD3.64 UR36, UR4, 0x500, URZ ;  /* 0x0000050004247897 */ /* 0x000fe2000fffe03f */
[-C--:B0-----:R-:W-:Y:S02]  /*3ff0*/  LEA R170, P1, R12, R222.reuse, 0x1 ;  /* 0x000000de0caa7211 */ /* 0x081fe400078208ff */
[----:B------:R-:W-:Y:S01]  /*4000*/  IMAD R11, R34, 0x4, R10 ;  /* 0x00000004220b7824 */ /* 0x000fe200078e020a */
[----:B------:R-:W-:Y:S01]  /*4010*/  UIADD3.64 UR40, UR4, 0x580, URZ ;  /* 0x0000058004287897 */ /* 0x000fe2000fffe03f */
[C---:B-1----:R-:W-:Y:S01]  /*4020*/  LEA R168, P2, R13.reuse, R222, 0x1 ;  /* 0x000000de0da87211 */ /* 0x042fe200078408ff */
[----:B------:R-:W-:Y:S01]  /*4030*/  UIADD3.64 UR44, UR4, 0x600, URZ ;  /* 0x00000600042c7897 */ /* 0x000fe2000fffe03f */
[-C--:B------:R-:W-:Y:S01]  /*4040*/  LEA.HI.X.SX32 R171, R12, R250.reuse, 0x1, P1 ;  /* 0x000000fa0cab7211 */ /* 0x080fe200008f0eff */
[----:B------:R-:W-:Y:S01]  /*4050*/  IMAD R12, R34, 0x4, R11 ;  /* 0x00000004220c7824 */ /* 0x000fe200078e020b */
[----:B------:R-:W-:Y:S01]  /*4060*/  LEA.HI.X.SX32 R169, R13, R250, 0x1, P2 ;  /* 0x000000fa0da97211 */ /* 0x000fe200010f0eff */
[----:B------:R-:W-:Y:S01]  /*4070*/  UIADD3.64 UR48, UR4, 0x680, URZ ;  /* 0x0000068004307897 */ /* 0x000fe2000fffe03f */
[----:B--2---:R-:W-:Y:S01]  /*4080*/  LEA R172, P0, R14, R222, 0x1 ;  /* 0x000000de0eac7211 */ /* 0x004fe200078008ff */
[----:B------:R0:W-:Y:S01]  /*4090*/  STL.64 [R1+0x108], R170 ;  /* 0x000108aa01007387 */ /* 0x0001e20000100a00 */
[----:B------:R-:W-:Y:S01]  /*40a0*/  IMAD R13, R34, 0x4, R12 ;  /* 0x00000004220d7824 */ /* 0x000fe200078e020c */
[----:B------:R-:W-:Y:S01]  /*40b0*/  UIADD3.64 UR52, UR4, 0x700, URZ ;  /* 0x0000070004347897 */ /* 0x000fe2000fffe03f */
[----:B------:R-:W-:Y:S01]  /*40c0*/  LEA.HI.X.SX32 R173, R14, R250, 0x1, P0 ;  /* 0x000000fa0ead7211 */ /* 0x000fe200000f0eff */
[----:B------:R1:W-:Y:S04]  /*40d0*/  STL.64 [R1+0xf8], R168 ;  /* 0x0000f8a801007387 */ /* 0x0003e80000100a00 */
[----:B------:R2:W-:Y:S01]  /*40e0*/  STL.64 [R1+0xf0], R172 ;  /* 0x0000f0ac01007387 */ /* 0x0005e20000100a00 */
[----:B0-----:R-:W-:-:S02]  /*40f0*/  LEA R170, P1, R15, R222, 0x1 ;  /* 0x000000de0faa7211 */ /* 0x001fc400078208ff */
[C---:B-1----:R-:W-:Y:S02]  /*4100*/  LEA R168, P2, R16.reuse, R222, 0x1 ;  /* 0x000000de10a87211 */ /* 0x042fe400078408ff */
[-C--:B------:R-:W-:Y:S02]  /*4110*/  LEA.HI.X.SX32 R171, R15, R250.reuse, 0x1, P1 ;  /* 0x000000fa0fab7211 */ /* 0x080fe400008f0eff */
[----:B------:R-:W-:Y:S01]  /*4120*/  LEA.HI.X.SX32 R169, R16, R250, 0x1, P2 ;  /* 0x000000fa10a97211 */ /* 0x000fe200010f0eff */
[----:B--2---:R-:W-:Y:S01]  /*4130*/  IMAD R172, R9, 0x1d, RZ ;  /* 0x0000001d09ac7824 */ /* 0x004fe200078e02ff */
[----:B------:R-:W-:Y:S01]  /*4140*/  LEA R14, P2, R19, R222, 0x1 ;  /* 0x000000de130e7211 */ /* 0x000fe200078408ff */
[----:B------:R0:W-:Y:S01]  /*4150*/  STL.64 [R1+0xe8], R170 ;  /* 0x0000e8aa01007387 */ /* 0x0001e20000100a00 */
[----:B------:R-:W-:Y:S02]  /*4160*/  IMAD R173, R9, 0x1e, RZ ;  /* 0x0000001e09ad7824 */ /* 0x000fe400078e02ff */
[----:B------:R-:W-:Y:S01]  /*4170*/  LEA.HI.X.SX32 R15, R19, R250, 0x1, P2 ;  /* 0x000000fa130f7211 */ /* 0x000fe200010f0eff */
[----:B------:R1:W-:Y:S01]  /*4180*/  STL.64 [R1+0xe0], R168 ;  /* 0x0000e0a801007387 */ /* 0x0003e20000100a00 */
[----:B------:R-:W-:-:S02]  /*4190*/  LEA R16, P2, R22, R222, 0x1 ;  /* 0x000000de16107211 */ /* 0x000fc400078408ff */
[CC--:B0-----:R-:W-:Y:S02]  /*41a0*/  LEA R170, P0, R17.reuse, R222.reuse, 0x1 ;  /* 0x000000de11aa7211 */ /* 0x0c1fe400078008ff */
[C---:B-1----:R-:W-:Y:S02]  /*41b0*/  LEA R168, P1, R18.reuse, R222, 0x1 ;  /* 0x000000de12a87211 */ /* 0x042fe400078208ff */
[-C--:B------:R-:W-:Y:S02]  /*41c0*/  LEA.HI.X.SX32 R171, R17, R250.reuse, 0x1, P0 ;  /* 0x000000fa11ab7211 */ /* 0x080fe400000f0eff */
[-C--:B------:R-:W-:Y:S02]  /*41d0*/  LEA.HI.X.SX32 R169, R18, R250.reuse, 0x1, P1 ;  /* 0x000000fa12a97211 */ /* 0x080fe400008f0eff */
[----:B------:R-:W-:Y:S01]  /*41e0*/  LEA.HI.X.SX32 R17, R22, R250, 0x1, P2 ;  /* 0x000000fa16117211 */ /* 0x000fe200010f0eff */
[----:B------:R0:W-:Y:S01]  /*41f0*/  STL.64 [R1+0xd8], R170 ;  /* 0x0000d8aa01007387 */ /* 0x0001e20000100a00 */
[----:B------:R-:W-:-:S03]  /*4200*/  LEA R18, P2, R7, R222, 0x1 ;  /* 0x000000de07127211 */ /* 0x000fc600078408ff */
[----:B------:R1:W-:Y:S01]  /*4210*/  STL.64 [R1+0xd0], R168 ;  /* 0x0000d0a801007387 */ /* 0x0003e20000100a00 */
[----:B------:R-:W-:-:S03]  /*4220*/  LEA.HI.X.SX32 R19, R7, R250, 0x1, P2 ;  /* 0x000000fa07137211 */ /* 0x000fc600010f0eff */
[----:B------:R2:W-:Y:S01]  /*4230*/  STL.64 [R1+0xc8], R14 ;  /* 0x0000c80e01007387 */ /* 0x0005e20000100a00 */
[CC--:B0-----:R-:W-:Y:S02]  /*4240*/  LEA R170, P0, R20.reuse, R222.reuse, 0x1 ;  /* 0x000000de14aa7211 */ /* 0x0c1fe400078008ff */
[C---:B-1----:R-:W-:Y:S02]  /*4250*/  LEA R168, P1, R21.reuse, R222, 0x1 ;  /* 0x000000de15a87211 */ /* 0x042fe400078208ff */
[-C--:B------:R-:W-:Y:S02]  /*4260*/  LEA.HI.X.SX32 R171, R20, R250.reuse, 0x1, P0 ;  /* 0x000000fa14ab7211 */ /* 0x080fe400000f0eff */
[----:B------:R-:W-:Y:S01]  /*4270*/  LEA.HI.X.SX32 R169, R21, R250, 0x1, P1 ;  /* 0x000000fa15a97211 */ /* 0x000fe200008f0eff */
[C---:B--2---:R-:W-:Y:S01]  /*4280*/  IMAD R14, R34.reuse, 0x4, R13 ;  /* 0x00000004220e7824 */ /* 0x044fe200078e020d */
[C---:B------:R-:W-:Y:S01]  /*4290*/  LEA R20, P1, R5.reuse, R222, 0x1 ;  /* 0x000000de05147211 */ /* 0x040fe200078208ff */
[----:B------:R0:W-:Y:S02]  /*42a0*/  STL.64 [R1+0xb8], R170 ;  /* 0x0000b8aa01007387 */ /* 0x0001e40000100a00 */
[----:B------:R-:W-:Y:S01]  /*42b0*/  IMAD R15, R34, 0x4, R14 ;  /* 0x00000004220f7824 */ /* 0x000fe200078e020e */
[----:B------:R-:W-:Y:S01]  /*42c0*/  LEA.HI.X.SX32 R21, R5, R250, 0x1, P1 ;  /* 0x000000fa05157211 */ /* 0x000fe200008f0eff */
[----:B------:R1:W-:Y:S04]  /*42d0*/  STL.64 [R1+0xb0], R168 ;  /* 0x0000b0a801007387 */ /* 0x0003e80000100a00 */
[----:B------:R2:W-:Y:S01]  /*42e0*/  STL.64 [R1+0xa8], R16 ;  /* 0x0000a81001007387 */ /* 0x0005e20000100a00 */
[----:B0-----:R-:W-:-:S02]  /*42f0*/  IMAD R171, R9, 0x1c, RZ ;  /* 0x0000001c09ab7824 */ /* 0x001fc400078e02ff */
[----:B------:R-:W-:Y:S01]  /*4300*/  IMAD.MOV.U32 R170, RZ, RZ, -0x800000 ;  /* 0xff800000ffaa7424 */ /* 0x000fe200078e00ff */
[----:B-1----:R-:W-:-:S04]  /*4310*/  LEA R168, P0, R3, R222, 0x1 ;  /* 0x000000de03a87211 */ /* 0x002fc800078008ff */
[----:B------:R-:W-:Y:S02]  /*4320*/  LEA.HI.X.SX32 R169, R3, R250, 0x1, P0 ;  /* 0x000000fa03a97211 */ /* 0x000fe400000f0eff */
[----:B--2---:R-:W-:Y:S02]  /*4330*/  LEA R16, R34, R15, 0x3 ;  /* 0x0000000f22107211 */ /* 0x004fe400078e18ff */
[----:B------:R-:W-:Y:S01]  /*4340*/  LEA R22, P0, R8, R222, 0x1 ;  /* 0x000000de08167211 */ /* 0x000fe200078008ff */
[----:B------:R0:W-:Y:S02]  /*4350*/  STL.64 [R1+0xa0], R168 ;  /* 0x0000a0a801007387 */ /* 0x0001e40000100a00 */
[----:B------:R-:W-:Y:S01]  /*4360*/  IMAD R3, R34, 0x4, R16 ;  /* 0x0000000422037824 */ /* 0x000fe200078e0210 */
[----:B------:R-:W-:Y:S01]  /*4370*/  LEA.HI.X.SX32 R23, R8, R250, 0x1, P0 ;  /* 0x000000fa08177211 */ /* 0x000fe200000f0eff */
[----:B------:R1:W-:Y:S02]  /*4380*/  STL.64 [R1+0x98], R20 ;  /* 0x0000981401007387 */ /* 0x0003e40000100a00 */
[----:B------:R-:W-:-:S02]  /*4390*/  IMAD R5, R34, 0x4, R3 ;  /* 0x0000000422057824 */ /* 0x000fc400078e0203 */
[----:B------:R2:W-:Y:S04]  /*43a0*/  STL.64 [R1+0x90], R18 ;  /* 0x0000901201007387 */ /* 0x0005e80000100a00 */
[----:B------:R3:W-:Y:S01]  /*43b0*/  STL.64 [R1+0x88], R22 ;  /* 0x0000881601007387 */ /* 0x0007e20000100a00 */
[----:B0-----:R-:W-:Y:S02]  /*43c0*/  IMAD R168, R9, 0x1b, RZ ;  /* 0x0000001b09a87824 */ /* 0x001fe400078e02ff */
[----:B------:R-:W-:Y:S01]  /*43d0*/  IMAD.MOV.U32 R169, RZ, RZ, 0x3f800000 ;  /* 0x3f800000ffa97424 */ /* 0x000fe200078e00ff */
[-C--:B-1----:R-:W-:Y:S02]  /*43e0*/  LEA R20, P1, R4, R222.reuse, 0x1 ;  /* 0x000000de04147211 */ /* 0x082fe400078208ff */
[----:B--2---:R-:W-:-:S02]  /*43f0*/  LEA R18, P2, R10, R222, 0x1 ;  /* 0x000000de0a127211 */ /* 0x004fc400078408ff */
[-C--:B------:R-:W-:Y:S01]  /*4400*/  LEA.HI.X.SX32 R21, R4, R250.reuse, 0x1, P1 ;  /* 0x000000fa04157211 */ /* 0x080fe200008f0eff */
[----:B------:R-:W-:Y:S01]  /*4410*/  IMAD R4, R34, 0x4, R5 ;  /* 0x0000000422047824 */ /* 0x000fe200078e0205 */
[----:B------:R-:W-:Y:S02]  /*4420*/  LEA.HI.X.SX32 R19, R10, R250, 0x1, P2 ;  /* 0x000000fa0a137211 */ /* 0x000fe400010f0eff */
[C---:B---3--:R-:W-:Y:S01]  /*4430*/  LEA R22, P0, R11.reuse, R222, 0x1 ;  /* 0x000000de0b167211 */ /* 0x048fe200078008ff */
[----:B------:R0:W-:Y:S01]  /*4440*/  STL.64 [R1+0x78], R20 ;  /* 0x0000781401007387 */ /* 0x0001e20000100a00 */
[C---:B------:R-:W-:Y:S02]  /*4450*/  IMAD R7, R34.reuse, 0x4, R4 ;  /* 0x0000000422077824 */ /* 0x040fe400078e0204 */
[----:B------:R-:W-:Y:S01]  /*4460*/  LEA.HI.X.SX32 R23, R11, R250, 0x1, P0 ;  /* 0x000000fa0b177211 */ /* 0x000fe200000f0eff */
[----:B------:R1:W-:Y:S01]  /*4470*/  STL.64 [R1+0x70], R18 ;  /* 0x0000701201007387 */ /* 0x0003e20000100a00 */
[----:B------:R-:W-:-:S03]  /*4480*/  IMAD R8, R34, 0x4, R7 ;  /* 0x0000000422087824 */ /* 0x000fc600078e0207 */
[----:B------:R2:W-:Y:S01]  /*4490*/  STL.64 [R1+0x68], R22 ;  /* 0x0000681601007387 */ /* 0x0005e20000100a00 */
[----:B------:R-:W-:Y:S01]  /*44a0*/  IMAD R10, R34, 0x4, R8 ;  /* 0x00000004220a7824 */ /* 0x000fe200078e0208 */
[----:B0-----:R-:W-:-:S03]  /*44b0*/  LEA R20, P1, R12, R222, 0x1 ;  /* 0x000000de0c147211 */ /* 0x001fc600078208ff */
[----:B------:R-:W-:Y:S01]  /*44c0*/  IMAD R11, R34, 0x8, R10 ;  /* 0x00000008220b7824 */ /* 0x000fe200078e020a */
[C---:B-1----:R-:W-:Y:S02]  /*44d0*/  LEA R18, P2, R13.reuse, R222, 0x1 ;  /* 0x000000de0d127211 */ /* 0x042fe400078408ff */
[-C--:B------:R-:W-:Y:S01]  /*44e0*/  LEA.HI.X.SX32 R21, R12, R250.reuse, 0x1, P1 ;  /* 0x000000fa0c157211 */ /* 0x080fe200008f0eff */
[----:B------:R-:W-:Y:S01]  /*44f0*/  IMAD R12, R34, 0x4, R11 ;  /* 0x00000004220c7824 */ /* 0x000fe200078e020b */
[----:B------:R-:W-:Y:S01]  /*4500*/  LEA.HI.X.SX32 R19, R13, R250, 0x1, P2 ;  /* 0x000000fa0d137211 */ /* 0x000fe200010f0eff */
[----:B------:R-:W-:Y:S01]  /*4510*/  IMAD.IADD R13, R176, 0x1, R6 ;  /* 0x00000001b00d7824 */ /* 0x000fe200078e0206 */
[C---:B--2---:R-:W-:Y:S01]  /*4520*/  LEA R22, P0, R14.reuse, R222, 0x1 ;  /* 0x000000de0e167211 */ /* 0x044fe200078008ff */
[----:B------:R0:W-:Y:S03]  /*4530*/  STL.64 [R1+0x60], R20 ;  /* 0x0000601401007387 */ /* 0x0001e60000100a00 */
[----:B------:R-:W-:Y:S01]  /*4540*/  LEA.HI.X.SX32 R23, R14, R250, 0x1, P0 ;  /* 0x000000fa0e177211 */ /* 0x000fe200000f0eff */
[----:B------:R1:W-:Y:S04]  /*4550*/  STL.64 [R1+0x58], R18 ;  /* 0x0000581201007387 */ /* 0x0003e80000100a00 */
[----:B------:R2:W-:Y:S01]  /*4560*/  STL.64 [R1+0x50], R22 ;  /* 0x0000501601007387 */ /* 0x0005e20000100a00 */
[----:B0-----:R-:W-:-:S02]  /*4570*/  LEA R20, P1, R15, R222, 0x1 ;  /* 0x000000de0f147211 */ /* 0x001fc400078208ff */
[C---:B-1----:R-:W-:Y:S02]  /*4580*/  LEA R18, P2, R16.reuse, R222, 0x1 ;  /* 0x000000de10127211 */ /* 0x042fe400078408ff */
[-C--:B------:R-:W-:Y:S02]  /*4590*/  LEA.HI.X.SX32 R21, R15, R250.reuse, 0x1, P1 ;  /* 0x000000fa0f157211 */ /* 0x080fe400008f0eff */
[----:B------:R-:W-:Y:S01]  /*45a0*/  LEA.HI.X.SX32 R19, R16, R250, 0x1, P2 ;  /* 0x000000fa10137211 */ /* 0x000fe200010f0eff */
[C---:B--2---:R-:W-:Y:S01]  /*45b0*/  IMAD R22, R9.reuse, 0x9, RZ ;  /* 0x0000000909167824 */ /* 0x044fe200078e02ff */
[C---:B------:R-:W-:Y:S01]  /*45c0*/  LEA R14, P2, R4.reuse, R222, 0x1 ;  /* 0x000000de040e7211 */ /* 0x040fe200078408ff */
[----:B------:R0:W-:Y:S01]  /*45d0*/  STL.64 [R1+0x48], R20 ;  /* 0x0000481401007387 */ /* 0x0001e20000100a00 */
[----:B------:R-:W-:Y:S02]  /*45e0*/  IMAD R23, R9, 0xa, RZ ;  /* 0x0000000a09177824 */ /* 0x000fe400078e02ff */
[----:B------:R-:W-:Y:S01]  /*45f0*/  LEA.HI.X.SX32 R15, R4, R250, 0x1, P2 ;  /* 0x000000fa040f7211 */ /* 0x000fe200010f0eff */
[----:B------:R1:W-:Y:S01]  /*4600*/  STL.64 [R1+0x38], R18 ;  /* 0x0000381201007387 */ /* 0x0003e20000100a00 */
[----:B0-----:R-:W-:-:S02]  /*4610*/  LEA R20, P0, R3, R222, 0x1 ;  /* 0x000000de03147211 */ /* 0x001fc400078008ff */
[----:B-1----:R-:W-:Y:S02]  /*4620*/  LEA R18, P1, R5, R222, 0x1 ;  /* 0x000000de05127211 */ /* 0x002fe400078208ff */
[----:B------:R-:W-:Y:S02]  /*4630*/  LEA.HI.X.SX32 R21, R3, R250, 0x1, P0 ;  /* 0x000000fa03157211 */ /* 0x000fe400000f0eff */
[----:B------:R-:W-:Y:S02]  /*4640*/  LEA R3, R34, R12, 0x2 ;  /* 0x0000000c22037211 */ /* 0x000fe400078e10ff */
[----:B------:R-:W-:Y:S01]  /*4650*/  LEA.HI.X.SX32 R19, R5, R250, 0x1, P1 ;  /* 0x000000fa05137211 */ /* 0x000fe200008f0eff */
[----:B------:R0:W-:Y:S01]  /*4660*/  STL.64 [R1+0x30], R20 ;  /* 0x0000301401007387 */ /* 0x0001e20000100a00 */
[----:B------:R-:W-:Y:S01]  /*4670*/  LEA R16, P1, R8, R222, 0x1 ;  /* 0x000000de08107211 */ /* 0x000fe200078208ff */
[----:B------:R-:W-:Y:S02]  /*4680*/  IMAD R4, R34, 0x4, R3 ;  /* 0x0000000422047824 */ /* 0x000fe400078e0203 */
[----:B------:R1:W-:Y:S01]  /*4690*/  STL.64 [R1+0x28], R18 ;  /* 0x0000281201007387 */ /* 0x0003e20000100a00 */
[----:B------:R-:W-:Y:S01]  /*46a0*/  LEA.HI.X.SX32 R17, R8, R250, 0x1, P1 ;  /* 0x000000fa08117211 */ /* 0x000fe200008f0eff */
[----:B------:R-:W-:Y:S01]  /*46b0*/  IMAD R5, R34, 0x4, R4 ;  /* 0x0000000422057824 */ /* 0x000fe200078e0204 */
[C---:B------:R-:W-:Y:S01]  /*46c0*/  LEA R242, P1, R12.reuse, R222, 0x1 ;  /* 0x000000de0cf27211 */ /* 0x040fe200078208ff */
[----:B------:R2:W-:Y:S03]  /*46d0*/  STL.64 [R1+0x20], R14 ;  /* 0x0000200e01007387 */ /* 0x0005e60000100a00 */
[----:B------:R-:W-:Y:S01]  /*46e0*/  LEA.HI.X.SX32 R243, R12, R250, 0x1, P1 ;  /* 0x000000fa0cf37211 */ /* 0x000fe200008f0eff */
[----:B0-----:R-:W-:Y:S01]  /*46f0*/  IMAD R20, R9, 0x7, RZ ;  /* 0x0000000709147824 */ /* 0x001fe200078e02ff */
[----:B------:R-:W-:Y:S01]  /*4700*/  LEA R230, P1, R5, R222, 0x1 ;  /* 0x000000de05e67211 */ /* 0x000fe200078208ff */
[----:B------:R-:W-:Y:S01]  /*4710*/  IMAD.SHL.U32 R21, R9, 0x8, RZ ;  /* 0x0000000809157824 */ /* 0x000fe200078e00ff */
[----:B------:R-:W-:-:S02]  /*4720*/  LOP3.LUT R12, R6, 0x10, RZ, 0x3c, !PT ;  /* 0x00000010060c7812 */ /* 0x000fc400078e3cff */
[----:B-1----:R-:W-:Y:S02]  /*4730*/  LEA R18, P0, R7, R222, 0x1 ;  /* 0x000000de07127211 */ /* 0x002fe400078008ff */
[----:B------:R-:W-:Y:S01]  /*4740*/  LEA.HI.X.SX32 R231, R5, R250, 0x1, P1 ;  /* 0x000000fa05e77211 */ /* 0x000fe200008f0eff */
[----:B------:R-:W-:Y:S01]  /*4750*/  IMAD.IADD R12, R176, 0x1, R12 ;  /* 0x00000001b00c7824 */ /* 0x000fe200078e020c */
[----:B--2---:R-:W-:Y:S02]  /*4760*/  LEA R14, P2, R10, R222, 0x1 ;  /* 0x000000de0a0e7211 */ /* 0x004fe400078408ff */
[----:B------:R-:W-:Y:S01]  /*4770*/  LEA.HI.X.SX32 R19, R7, R250, 0x1, P0 ;  /* 0x000000fa07137211 */ /* 0x000fe200000f0eff */
[----:B------:R-:W-:Y:S01]  /*4780*/  IMAD R7, R34, 0x4, R5 ;  /* 0x0000000422077824 */ /* 0x000fe200078e0205 */
[----:B------:R-:W-:Y:S01]  /*4790*/  LEA R246, P0, R11, R222, 0x1 ;  /* 0x000000de0bf67211 */ /* 0x000fe200078008ff */
[----:B------:R-:W-:Y:S01]  /*47a0*/  IMAD.SHL.U32 R5, R9, 0x2, RZ ;  /* 0x0000000209057824 */ /* 0x000fe200078e00ff */
[----:B------:R-:W-:Y:S01]  /*47b0*/  LEA.HI.X.SX32 R15, R10, R250, 0x1, P2 ;  /* 0x000000fa0a0f7211 */ /* 0x000fe200010f0eff */
[----:B------:R0:W-:Y:S01]  /*47c0*/  STL.64 [R1+0x18], R18 ;  /* 0x0000181201007387 */ /* 0x0001e20000100a00 */
[----:B------:R-:W-:Y:S01]  /*47d0*/  LEA R238, P2, R3, R222, 0x1 ;  /* 0x000000de03ee7211 */ /* 0x000fe200078408ff */
[--C-:B------:R-:W-:Y:S01]  /*47e0*/  IMAD.WIDE R180, R5, 0x2, R194.reuse ;  /* 0x0000000205b47825 */ /* 0x100fe200078e02c2 */
[-C--:B------:R-:W-:Y:S01]  /*47f0*/  LEA.HI.X.SX32 R247, R11, R250.reuse, 0x1, P0 ;  /* 0x000000fa0bf77211 */ /* 0x080fe200000f0eff */
[----:B------:R1:W-:Y:S01]  /*4800*/  STL.64 [R1+0x10], R16 ;  /* 0x0000101001007387 */ /* 0x0003e20000100a00 */
[----:B------:R-:W-:Y:S01]  /*4810*/  LEA.HI.X.SX32 R239, R3, R250, 0x1, P2 ;  /* 0x000000fa03ef7211 */ /* 0x000fe200010f0eff */
[----:B------:R-:W-:Y:S01]  /*4820*/  IMAD.WIDE R10, R9, 0x2, R194 ;  /* 0x00000002090a7825 */ /* 0x000fe200078e02c2 */
[CC--:B------:R-:W-:Y:S01]  /*4830*/  LEA R226, P2, R7.reuse, R222.reuse, 0x1 ;  /* 0x000000de07e27211 */ /* 0x0c0fe200078408ff */
[----:B------:R-:W-:Y:S01]  /*4840*/  STL.64 [R1+0x8], R14 ;  /* 0x0000080e01007387 */ /* 0x000fe20000100a00 */
[----:B------:R-:W-:Y:S01]  /*4850*/  LEA R234, P0, R4, R222, 0x1 ;  /* 0x000000de04ea7211 */ /* 0x000fe200078008ff */
[----:B------:R-:W-:Y:S01]  /*4860*/  IMAD R3, R34, 0x4, R7 ;  /* 0x0000000422037824 */ /* 0x000fe200078e0207 */
[----:B------:R-:W-:Y:S01]  /*4870*/  LEA.HI.X.SX32 R227, R7, R250, 0x1, P2 ;  /* 0x000000fa07e37211 */ /* 0x000fe200010f0eff */
[C---:B0-----:R-:W-:Y:S01]  /*4880*/  IMAD R18, R9.reuse, 0x5, RZ ;  /* 0x0000000509127824 */ /* 0x041fe200078e02ff */
[----:B------:R0:W-:Y:S01]  /*4890*/  STL.64 [R1+0x3a8], R10 ;  /* 0x0003a80a01007387 */ /* 0x0001e20000100a00 */
[C---:B------:R-:W-:Y:S01]  /*48a0*/  IMAD R19, R9.reuse, 0x6, RZ ;  /* 0x0000000609137824 */ /* 0x040fe200078e02ff */
[----:B------:R-:W-:Y:S01]  /*48b0*/  LOP3.LUT R7, R6, 0x60, RZ, 0x3c, !PT ;  /* 0x0000006006077812 */ /* 0x000fe200078e3cff */
[----:B-1----:R-:W-:Y:S01]  /*48c0*/  IMAD R16, R9, 0x3, RZ ;  /* 0x0000000309107824 */ /* 0x002fe200078e02ff */
[----:B------:R-:W-:Y:S01]  /*48d0*/  LEA R222, P3, R3, R222, 0x1 ;  /* 0x000000de03de7211 */ /* 0x000fe200078608ff */
[C---:B------:R-:W-:Y:S01]  /*48e0*/  IMAD.SHL.U32 R17, R9.reuse, 0x4, RZ ;  /* 0x0000000409117824 */ /* 0x040fe200078e00ff */
[-C--:B------:R-:W-:Y:S01]  /*48f0*/  LEA.HI.X.SX32 R235, R4, R250.reuse, 0x1, P0 ;  /* 0x000000fa04eb7211 */ /* 0x080fe200000f0eff */
[----:B------:R-:W-:Y:S01]  /*4900*/  IMAD.WIDE R8, R9, 0x2, R196 ;  /* 0x0000000209087825 */ /* 0x000fe200078e02c4 */
[----:B------:R-:W-:-:S02]  /*4910*/  LEA.HI.X.SX32 R223, R3, R250, 0x1, P3 ;  /* 0x000000fa03df7211 */ /* 0x000fc400018f0eff */
[----:B------:R-:W-:Y:S01]  /*4920*/  CS2R R34, SRZ ;  /* 0x0000000000227805 */ /* 0x000fe2000001ff00 */
[----:B------:R-:W-:Y:S01]  /*4930*/  IMAD.IADD R7, R176, 0x1, R7 ;  /* 0x00000001b0077824 */ /* 0x000fe200078e0207 */
[----:B------:R1:W-:Y:S01]  /*4940*/  STL.64 [R1+0x3a0], R8 ;  /* 0x0003a00801007387 */ /* 0x0003e20000100a00 */
[C---:B0-----:R-:W-:Y:S01]  /*4950*/  LOP3.LUT R11, R6.reuse, 0x20, RZ, 0x3c, !PT ;  /* 0x00000020060b7812 */ /* 0x041fe200078e3cff */
[----:B------:R-:W-:Y:S01]  /*4960*/  IMAD.WIDE R178, R5, 0x2, R196 ;  /* 0x0000000205b27825 */ /* 0x000fe200078e02c4 */
[----:B------:R-:W-:Y:S01]  /*4970*/  LOP3.LUT R10, R6, 0x30, RZ, 0x3c, !PT ;  /* 0x00000030060a7812 */ /* 0x000fe200078e3cff */
[----:B------:R0:W-:Y:S01]  /*4980*/  STL.64 [R1+0x398], R180 ;  /* 0x000398b401007387 */ /* 0x0001e20000100a00 */
[C---:B------:R-:W-:Y:S01]  /*4990*/  IADD3 R11, R176.reuse, R11, RZ ;  /* 0x0000000bb00b7210 */ /* 0x040fe20007ffe0ff */
[----:B------:R-:W-:Y:S02]  /*49a0*/  IMAD.MOV.U32 R15, RZ, RZ, -0x800000 ;  /* 0xff800000ff0f7424 */ /* 0x000fe400078e00ff */
[----:B------:R-:W-:Y:S01]  /*49b0*/  IMAD.IADD R10, R176, 0x1, R10 ;  /* 0x00000001b00a7824 */ /* 0x000fe200078e020a */
[----:B------:R2:W-:Y:S01]  /*49c0*/  STL.64 [R1+0x390], R178 ;  /* 0x000390b201007387 */ /* 0x0005e20000100a00 */
[----:B------:R-:W-:Y:S01]  /*49d0*/  IMAD.MOV.U32 R4, RZ, RZ, RZ ;  /* 0x000000ffff047224 */ /* 0x000fe200078e00ff */
[C---:B-1----:R-:W-:Y:S01]  /*49e0*/  LOP3.LUT R9, R6.reuse, 0x40, RZ, 0x3c, !PT ;  /* 0x0000004006097812 */ /* 0x042fe200078e3cff */
[----:B------:R-:W-:Y:S01]  /*49f0*/  IMAD.MOV.U32 R14, RZ, RZ, RZ ;  /* 0x000000ffff0e7224 */ /* 0x000fe200078e00ff */
[C---:B------:R-:W-:Y:S01]  /*4a00*/  LOP3.LUT R8, R6.reuse, 0x50, RZ, 0x3c, !PT ;  /* 0x0000005006087812 */ /* 0x040fe200078e3cff */
[----:B------:R-:W-:Y:S01]  /*4a10*/  IMAD.MOV.U32 R3, RZ, RZ, RZ ;  /* 0x000000ffff037224 */ /* 0x000fe200078e00ff */
[----:B------:R-:W-:Y:S01]  /*4a20*/  LOP3.LUT R6, R6, 0x70, RZ, 0x3c, !PT ;  /* 0x0000007006067812 */ /* 0x000fe200078e3cff */
[----:B------:R-:W-:-:S02]  /*4a30*/  IMAD.IADD R9, R176, 0x1, R9 ;  /* 0x00000001b0097824 */ /* 0x000fc400078e0209 */
[C---:B------:R-:W-:Y:S02]  /*4a40*/  IMAD.IADD R8, R176.reuse, 0x1, R8 ;  /* 0x00000001b0087824 */ /* 0x040fe400078e0208 */
[----:B------:R-:W-:Y:S02]  /*4a50*/  IMAD.IADD R6, R176, 0x1, R6 ;  /* 0x00000001b0067824 */ /* 0x000fe400078e0206 */
[----:B------:R-:W-:Y:S01]  /*4a60*/  IMAD.U32 R176, RZ, RZ, UR6 ;  /* 0x00000006ffb07e24 */ /* 0x000fe2000f8e00ff */
[----:B------:R-:W-:Y:S01]  /*4a70*/  UIADD3.64 UR6, UR4, 0x100, URZ ;  /* 0x0000010004067897 */ /* 0x000fe2000fffe03f */
[----:B0-----:R-:W-:-:S03]  /*4a80*/  IMAD.WIDE R180, R16, 0x2, R194 ;  /* 0x0000000210b47825 */ /* 0x001fc600078e02c2 */
[----:B------:R0:W-:Y:S01]  /*4a90*/  STL.64 [R1+0x3b0], R176 ;  /* 0x0003b0b001007387 */ /* 0x0001e20000100a00 */
[----:B--2---:R-:W-:Y:S02]  /*4aa0*/  IMAD.WIDE R178, R16, 0x2, R196 ;  /* 0x0000000210b27825 */ /* 0x004fe400078e02c4 */
[----:B------:R-:W-:Y:S01]  /*4ab0*/  UMOV UR6, UR10 ;  /* 0x0000000a00067c82 */ /* 0x000fe20008000000 */
[----:B------:R-:W-:Y:S01]  /*4ac0*/  STL.64 [R1+0x388], R180 ;  /* 0x000388b401007387 */ /* 0x000fe20000100a00 */
[----:B------:R-:W-:Y:S02]  /*4ad0*/  UMOV UR7, UR11 ;  /* 0x0000000b00077c82 */ /* 0x000fe40008000000 */
[----:B------:R-:W-:Y:S01]  /*4ae0*/  UIADD3.64 UR10, UR6, 0x2, URZ ;  /* 0x00000002060a7897 */ /* 0x000fe2000fffe03f */
[----:B------:R1:W-:Y:S01]  /*4af0*/  STL.64 [R1+0x380], R178 ;  /* 0x000380b201007387 */ /* 0x0003e20000100a00 */
[----:B------:R-:W-:Y:S02]  /*4b00*/  UIADD3.64 UR14, UR6, 0x4, URZ ;  /* 0x00000004060e7897 */ /* 0x000fe4000fffe03f */
[----:B------:R-:W-:Y:S01]  /*4b10*/  UIADD3.64 UR18, UR6, 0x102, URZ ;  /* 0x0000010206127897 */ /* 0x000fe2000fffe03f */
[----:B0-----:R-:W-:Y:S01]  /*4b20*/  IMAD.WIDE R176, R17, 0x2, R194 ;  /* 0x0000000211b07825 */ /* 0x001fe200078e02c2 */
[----:B------:R-:W-:-:S02]  /*4b30*/  UIADD3.64 UR22, UR6, 0x104, URZ ;  /* 0x0000010406167897 */ /* 0x000fc4000fffe03f */
[----:B------:R-:W-:Y:S01]  /*4b40*/  UIADD3.64 UR26, UR6, 0x1fe, URZ ;  /* 0x000001fe061a7897 */ /* 0x000fe2000fffe03f */
[----:B------:R-:W-:Y:S01]  /*4b50*/  IMAD.WIDE R16, R17, 0x2, R196 ;  /* 0x0000000211107825 */ /* 0x000fe200078e02c4 */
[----:B------:R0:W-:Y:S01]  /*4b60*/  STL.64 [R1+0x378], R176 ;  /* 0x000378b001007387 */ /* 0x0001e20000100a00 */
[----:B------:R-:W-:Y:S02]  /*4b70*/  UIADD3.64 UR30, UR6, 0x200, URZ ;  /* 0x00000200061e7897 */ /* 0x000fe4000fffe03f */
[----:B-1----:R-:W-:Y:S01]  /*4b80*/  IMAD.WIDE R178, R18, 0x2, R194 ;  /* 0x0000000212b27825 */ /* 0x002fe200078e02c2 */
[----:B------:R1:W-:Y:S01]  /*4b90*/  STL.64 [R1+0x370], R16 ;  /* 0x0003701001007387 */ /* 0x0003e20000100a00 */
[----:B------:R-:W-:Y:S02]  /*4ba0*/  UIADD3.64 UR34, UR6, 0x202, URZ ;  /* 0x0000020206227897 */ /* 0x000fe4000fffe03f */
[----:B------:R-:W-:Y:S01]  /*4bb0*/  UIADD3.64 UR38, UR6, 0x204, URZ ;  /* 0x0000020406267897 */ /* 0x000fe2000fffe03f */
[----:B------:R-:W-:Y:S01]  /*4bc0*/  STL.64 [R1+0x368], R178 ;  /* 0x000368b201007387 */ /* 0x000fe20000100a00 */
[----:B------:R-:W-:-:S02]  /*4bd0*/  UIADD3.64 UR42, UR6, 0x2fe, URZ ;  /* 0x000002fe062a7897 */ /* 0x000fc4000fffe03f */
[----:B------:R-:W-:Y:S01]  /*4be0*/  UIADD3.64 UR46, UR6, 0x300, URZ ;  /* 0x00000300062e7897 */ /* 0x000fe2000fffe03f */
[----:B0-----:R-:W-:Y:S01]  /*4bf0*/  IMAD.WIDE R176, R18, 0x2, R196 ;  /* 0x0000000212b07825 */ /* 0x001fe200078e02c4 */
[----:B------:R-:W-:Y:S02]  /*4c00*/  UIADD3.64 UR50, UR6, 0x302, URZ ;  /* 0x0000030206327897 */ /* 0x000fe4000fffe03f */
[----:B------:R-:W-:Y:S01]  /*4c10*/  UIADD3.64 UR54, UR6, 0x304, URZ ;  /* 0x0000030406367897 */ /* 0x000fe2000fffe03f */
[C---:B-1----:R-:W-:Y:S01]  /*4c20*/  IMAD.WIDE R16, R19.reuse, 0x2, R194 ;  /* 0x0000000213107825 */ /* 0x042fe200078e02c2 */
[----:B------:R0:W-:Y:S03]  /*4c30*/  STL.64 [R1+0x360], R176 ;  /* 0x000360b001007387 */ /* 0x0001e60000100a00 */
[----:B------:R-:W-:Y:S01]  /*4c40*/  IMAD.WIDE R18, R19, 0x2, R196 ;  /* 0x0000000213127825 */ /* 0x000fe200078e02c4 */
[----:B------:R1:W-:Y:S04]  /*4c50*/  STL.64 [R1+0x358], R16 ;  /* 0x0003581001007387 */ /* 0x0003e80000100a00 */
[----:B------:R2:W-:Y:S01]  /*4c60*/  STL.64 [R1+0x350], R18 ;  /* 0x0003501201007387 */ /* 0x0005e20000100a00 */
[----:B0-----:R-:W-:-:S04]  /*4c70*/  IMAD.WIDE R176, R20, 0x2, R194 ;  /* 0x0000000214b07825 */ /* 0x001fc800078e02c2 */
[----:B-1----:R-:W-:Y:S01]  /*4c80*/  IMAD.WIDE R16, R20, 0x2, R196 ;  /* 0x0000000214107825 */ /* 0x002fe200078e02c4 */
[----:B------:R-:W-:Y:S03]  /*4c90*/  STL.64 [R1+0x348], R176 ;  /* 0x000348b001007387 */ /* 0x000fe60000100a00 */
[C---:B--2---:R-:W-:Y:S01]  /*4ca0*/  IMAD.WIDE R18, R21.reuse, 0x2, R194 ;  /* 0x0000000215127825 */ /* 0x044fe200078e02c2 */
[----:B------:R0:W-:Y:S03]  /*4cb0*/  STL.64 [R1+0x340], R16 ;  /* 0x0003401001007387 */ /* 0x0001e60000100a00 */
[----:B------:R-:W-:Y:S01]  /*4cc0*/  IMAD.WIDE R20, R21, 0x2, R196 ;  /* 0x0000000215147825 */ /* 0x000fe200078e02c4 */
[----:B------:R1:W-:Y:S04]  /*4cd0*/  STL.64 [R1+0x338], R18 ;  /* 0x0003381201007387 */ /* 0x0003e80000100a00 */
[----:B------:R2:W-:Y:S01]  /*4ce0*/  STL.64 [R1+0x330], R20 ;  /* 0x0003301401007387 */ /* 0x0005e20000100a00 */
[----:B0-----:R-:W-:-:S04]  /*4cf0*/  IMAD.WIDE R16, R22, 0x2, R194 ;  /* 0x0000000216107825 */ /* 0x001fc800078e02c2 */
[----:B-1----:R-:W-:Y:S01]  /*4d00*/  IMAD.WIDE R18, R22, 0x2, R196 ;  /* 0x0000000216127825 */ /* 0x002fe200078e02c4 */
[----:B------:R0:W-:Y:S03]  /*4d10*/  STL.64 [R1+0x328], R16 ;  /* 0x0003281001007387 */ /* 0x0001e60000100a00 */
[C---:B--2---:R-:W-:Y:S01]  /*4d20*/  IMAD.WIDE R20, R23.reuse, 0x2, R194 ;  /* 0x0000000217147825 */ /* 0x044fe200078e02c2 */
[----:B------:R1:W-:Y:S04]  /*4d30*/  STL.64 [R1+0x320], R18 ;  /* 0x0003201201007387 */ /* 0x0003e80000100a00 */
[----:B------:R2:W-:Y:S01]  /*4d40*/  STL.64 [R1+0x318], R20 ;  /* 0x0003181401007387 */ /* 0x0005e20000100a00 */
[----:B0-----:R-:W-:-:S04]  /*4d50*/  IMAD.WIDE R16, R23, 0x2, R196 ;  /* 0x0000000217107825 */ /* 0x001fc800078e02c4 */
[--C-:B-1----:R-:W-:Y:S01]  /*4d60*/  IMAD.WIDE R18, R152, 0x2, R194.reuse ;  /* 0x0000000298127825 */ /* 0x102fe200078e02c2 */
[----:B------:R0:W-:Y:S03]  /*4d70*/  STL.64 [R1+0x310], R16 ;  /* 0x0003101001007387 */ /* 0x0001e60000100a00 */
[----:B--2---:R-:W-:Y:S01]  /*4d80*/  IMAD.WIDE R20, R164, 0x2, R194 ;  /* 0x00000002a4147825 */ /* 0x004fe200078e02c2 */
[----:B------:R1:W-:Y:S03]  /*4d90*/  STL.64 [R1+0x308], R18 ;  /* 0x0003081201007387 */ /* 0x0003e60000100a00 */
[----:B0-----:R-:W-:-:S04]  /*4da0*/  IMAD.WIDE R16, R152, 0x2, R196 ;  /* 0x0000000298107825 */ /* 0x001fc800078e02c4 */
[C---:B-1----:R-:W-:Y:S01]  /*4db0*/  IMAD.WIDE R18, R153.reuse, 0x2, R194 ;  /* 0x0000000299127825 */ /* 0x042fe200078e02c2 */
[----:B------:R0:W-:Y:S04]  /*4dc0*/  STL.64 [R1+0x300], R16 ;  /* 0x0003001001007387 */ /* 0x0001e80000100a00 */
[----:B------:R1:W-:Y:S01]  /*4dd0*/  STL.64 [R1+0x2f8], R18 ;  /* 0x0002f81201007387 */ /* 0x0003e20000100a00 */
        /* <DEDUP_REMOVED lines=24> */
[----:B0-----:R-:W-:Y:S01]  /*4f60*/  IMAD.U32 R16, RZ, RZ, UR10 ;  /* 0x0000000aff107e24 */ /* 0x001fe2000f8e00ff */
[----:B------:R-:W-:Y:S01]  /*4f70*/  MOV R17, UR11 ;  /* 0x0000000b00117c02 */ /* 0x000fe20008000f00 */
[----:B------:R-:W-:Y:S01]  /*4f80*/  UIADD3.64 UR10, UR6, 0xfe, URZ ;  /* 0x000000fe060a7897 */ /* 0x000fe2000fffe03f */
[----:B-1----:R-:W-:-:S03]  /*4f90*/  IMAD.WIDE R18, R159, 0x2, R196 ;  /* 0x000000029f127825 */ /* 0x002fc600078e02c4 */
[----:B------:R0:W-:Y:S04]  /*4fa0*/  STL.64 [R1+0x3c0], R16 ;  /* 0x0003c01001007387 */ /* 0x0001e80000100a00 */
[----:B------:R1:W-:Y:S01]  /*4fb0*/  STL.64 [R1+0x290], R18 ;  /* 0x0002901201007387 */ /* 0x0003e20000100a00 */
[----:B0-----:R-:W-:Y:S02]  /*4fc0*/  IMAD.U32 R16, RZ, RZ, UR14 ;  /* 0x0000000eff107e24 */ /* 0x001fe4000f8e00ff */
[----:B------:R-:W-:Y:S01]  /*4fd0*/  IMAD.U32 R17, RZ, RZ, UR15 ;  /* 0x0000000fff117e24 */ /* 0x000fe2000f8e00ff */
[----:B------:R-:W-:Y:S01]  /*4fe0*/  UIADD3.64 UR14, UR6, 0x100, URZ ;  /* 0x00000100060e7897 */ /* 0x000fe2000fffe03f */
[----:B-1----:R-:W-:-:S03]  /*4ff0*/  IMAD.WIDE R18, R160, 0x2, R194 ;  /* 0x00000002a0127825 */ /* 0x002fc600078e02c2 */
        /* <DEDUP_REMOVED lines=15> */
[----:B-1----:R-:W-:Y:S01]  /*50f0*/  IMAD.WIDE R18, R164, 0x2, R196 ;  /* 0x00000002a4127825 */ /* 0x002fe200078e02c4 */
[----:B------:R0:W-:Y:S04]  /*5100*/  STL.64 [R1+0x250], R16 ;  /* 0x0002501001007387 */ /* 0x0001e80000100a00 */
        /* <DEDUP_REMOVED lines=9> */
[C---:B-1----:R-:W-:Y:S01]  /*51a0*/  IMAD.WIDE R20, R167.reuse, 0x2, R194 ;  /* 0x00000002a7147825 */ /* 0x042fe200078e02c2 */
[----:B------:R0:W-:Y:S03]  /*51b0*/  STL.64 [R1+0x220], R16 ;  /* 0x0002201001007387 */ /* 0x0001e60000100a00 */
[----:B--2---:R-:W-:Y:S01]  /*51c0*/  IMAD.WIDE R18, R167, 0x2, R196 ;  /* 0x00000002a7127825 */ /* 0x004fe200078e02c4 */
        /* <DEDUP_REMOVED lines=20> */
[----:B0-----:R-:W-:-:S05]  /*5310*/  IMAD.WIDE R16, R174, 0x2, R196 ;  /* 0x00000002ae107825 */ /* 0x001fca00078e02c4 */
[----:B------:R1:W-:Y:S02]  /*5320*/  STL.64 [R1+0x1c0], R16 ;  /* 0x0001c01001007387 */ /* 0x0003e40000100a00 */
.L_x_1:
[----:B-1----:R-:W2:Y:S04]  /*5330*/  LDL.64 R16, [R1+0x3c0] ;  /* 0x0003c00001107983 */ /* 0x002ea80000100a00 */
[----:B------:R-:W3:Y:S04]  /*5340*/  LDL.64 R188, [R1+0x3b8] ;  /* 0x0003b80001bc7983 */ /* 0x000ee80000100a00 */
[----:B------:R-:W4:Y:S04]  /*5350*/  LDL.64 R186, [R1+0x3a8] ;  /* 0x0003a80001ba7983 */ /* 0x000f280000100a00 */
[----:B------:R-:W5:Y:S04]  /*5360*/  LDL.64 R204, [R1+0x368] ;  /* 0x0003680001cc7983 */ /* 0x000f680000100a00 */
[----:B------:R-:W5:Y:S04]  /*5370*/  LDL.64 R180, [R1+0x3a0] ;  /* 0x0003a00001b47983 */ /* 0x000f680000100a00 */
[----:B------:R-:W5:Y:S04]  /*5380*/  LDL.64 R182, [R1+0x380] ;  /* 0x0003800001b67983 */ /* 0x000f680000100a00 */
[----:B------:R-:W5:Y:S04]  /*5390*/  LDL.64 R176, [R1+0x378] ;  /* 0x0003780001b07983 */ /* 0x000f680000100a00 */
[----:B------:R-:W5:Y:S04]  /*53a0*/  LDL.64 R172, [R1+0x370] ;  /* 0x0003700001ac7983 */ /* 0x000f680000100a00 */
[----:B------:R-:W5:Y:S04]  /*53b0*/  LDL.64 R210, [R1+0x360] ;  /* 0x0003600001d27983 */ /* 0x000f680000100a00 */
[----:B------:R-:W5:Y:S04]  /*53c0*/  LDL.64 R206, [R1+0x350] ;  /* 0x0003500001ce7983 */ /* 0x000f680000100a00 */
[----:B------:R-:W5:Y:S01]  /*53d0*/  LDL.64 R200, [R1+0x330] ;  /* 0x0003300001c87983 */ /* 0x000f620000100a00 */
[----:B------:R-:W-:-:S03]  /*53e0*/  MOV R20, UR50 ;  /* 0x0000003200147c02 */ /* 0x000fc60008000f00 */
[----:B------:R-:W5:Y:S01]  /*53f0*/  LDL.64 R184, [R1+0x390] ;  /* 0x0003900001b87983 */ /* 0x000f620000100a00 */
[----:B------:R-:W-:-:S03]  /*5400*/  MOV R5, UR55 ;  /* 0x0000003700057c02 */ /* 0x000fc60008000f00 */
[----:B------:R-:W5:Y:S04]  /*5410*/  LDL.64 R202, [R1+0x348] ;  /* 0x0003480001ca7983 */ /* 0x000f680000100a00 */
[----:B------:R-:W5:Y:S04]  /*5420*/  LDL.64 R208, [R1+0x358] ;  /* 0x0003580001d07983 */ /* 0x000f680000100a00 */
[----:B------:R-:W5:Y:S01]  /*5430*/  LDL.64 R212, [R1+0x308] ;  /* 0x0003080001d47983 */ /* 0x000f620000100a00 */
[----:B------:R-:W-:-:S03]  /*5440*/  IMAD.WIDE R156, R4, 0x2, R194 ;  /* 0x00000002049c7825 */ /* 0x000fc600078e02c2 */
[----:B------:R-:W5:Y:S04]  /*5450*/  LDL.64 R178, [R1+0x398] ;  /* 0x0003980001b27983 */ /* 0x000f680000100a00 */
[----:B------:R0:W5:Y:S04]  /*5460*/  LDG.E.U16 R23, desc[UR60][R156.64] ;  /* 0x0000003c9c177981 */ /* 0x000168000c1e1500 */
[----:B------:R-:W5:Y:S01]  /*5470*/  LDL.64 R190, [R1+0x318] ;  /* 0x0003180001be7983 */ /* 0x000f620000100a00 */
[----:B------:R-:W-:-:S03]  /*5480*/  IMAD.WIDE R152, R4, 0x2, R196 ;  /* 0x0000000204987825 */ /* 0x000fc600078e02c4 */
[----:B------:R-:W5:Y:S04]  /*5490*/  LDL.64 R174, [R1+0x388] ;  /* 0x0003880001ae7983 */ /* 0x000f680000100a00 */
[----:B------:R-:W5:Y:S04]  /*54a0*/  LDG.E.U16 R152, desc[UR60][R152.64] ;  /* 0x0000003c98987981 */ /* 0x000f68000c1e1500 */
[----:B------:R-:W5:Y:S04]  /*54b0*/  LDL.64 R228, [R1+0x2e0] ;  /* 0x0002e00001e47983 */ /* 0x000f680000100a00 */
        /* <DEDUP_REMOVED lines=8> */
[----:B--2---:R-:W-:-:S02]  /*5540*/  R2UR UR50, R16 ;  /* 0x00000000103272ca */ /* 0x004fc400000e0000 */
[----:B------:R-:W-:Y:S02]  /*5550*/  MOV R16, UR54 ;  /* 0x0000003600107c02 */ /* 0x000fe40008000f00 */
[----:B---3--:R-:W-:Y:S02]  /*5560*/  R2UR UR54, R188 ;  /* 0x00000000bc3672ca */ /* 0x008fe400000e0000 */
[----:B------:R-:W-:Y:S02]  /*5570*/  R2UR UR55, R189 ;  /* 0x00000000bd3772ca */ /* 0x000fe400000e0000 */
[----:B------:R-:W2:Y:S01]  /*5580*/  LDL.64 R188, [R1+0x340] ;  /* 0x0003400001bc7983 */ /* 0x000ea20000100a00 */
[----:B----4-:R-:W-:-:S03]  /*5590*/  IMAD.WIDE R198, R4, 0x2, R186 ;  /* 0x0000000204c67825 */ /* 0x010fc600078e02ba */
[----:B------:R-:W3:Y:S01]  /*55a0*/  LDL.64 R186, [R1+0x338] ;  /* 0x0003380001ba7983 */ /* 0x000ee20000100a00 */
[----:B-----5:R-:W-:-:S03]  /*55b0*/  IMAD.WIDE R164, R4, 0x2, R204 ;  /* 0x0000000204a47825 */ /* 0x020fc600078e02cc */
[----:B------:R-:W4:Y:S01]  /*55c0*/  LDL.64 R204, [R1+0x310] ;  /* 0x0003100001cc7983 */ /* 0x000f220000100a00 */
[----:B------:R-:W-:-:S03]  /*55d0*/  IMAD.WIDE R154, R4, 0x2, R180 ;  /* 0x00000002049a7825 */ /* 0x000fc600078e02b4 */
[----:B------:R-:W5:Y:S01]  /*55e0*/  LDG.E.U16 R198, desc[UR60][R198.64] ;  /* 0x0000003cc6c67981 */ /* 0x000f62000c1e1500 */
[----:B------:R-:W-:-:S03]  /*55f0*/  IMAD.WIDE R158, R4, 0x2, R182 ;  /* 0x00000002049e7825 */ /* 0x000fc600078e02b6 */
[----:B------:R1:W5:Y:S01]  /*5600*/  LDG.E.U16 R181, desc[UR60][R154.64] ;  /* 0x0000003c9ab57981 */ /* 0x000362000c1e1500 */
[----:B0-----:R-:W-:-:S03]  /*5610*/  IMAD.WIDE R156, R4, 0x2, R176 ;  /* 0x00000002049c7825 */ /* 0x001fc600078e02b0 */
[----:B------:R-:W5:Y:S04]  /*5620*/  LDL.64 R182, [R1+0x320] ;  /* 0x0003200001b67983 */ /* 0x000f680000100a00 */
[----:B------:R0:W5:Y:S01]  /*5630*/  LDG.E.U16 R168, desc[UR60][R156.64] ;  /* 0x0000003c9ca87981 */ /* 0x000162000c1e1500 */
[----:B-1----:R-:W-:-:S03]  /*5640*/  IMAD.WIDE R154, R4, 0x2, R172 ;  /* 0x00000002049a7825 */ /* 0x002fc600078e02ac */
[----:B------:R1:W5:Y:S04]  /*5650*/  LDG.E.U16 R173, desc[UR60][R158.64] ;  /* 0x0000003c9ead7981 */ /* 0x000368000c1e1500 */
[----:B------:R1:W5:Y:S01]  /*5660*/  LDG.E.U16 R167, desc[UR60][R154.64] ;  /* 0x0000003c9aa77981 */ /* 0x000362000c1e1500 */
[----:B0-----:R-:W-:-:S03]  /*5670*/  IMAD.WIDE R156, R4, 0x2, R206 ;  /* 0x00000002049c7825 */ /* 0x001fc600078e02ce */
[----:B------:R-:W5:Y:S01]  /*5680*/  LDL.64 R206, [R1+0x2d0] ;  /* 0x0002d00001ce7983 */ /* 0x000f620000100a00 */
[----:B-1----:R-:W-:-:S03]  /*5690*/  IMAD.WIDE R158, R4, 0x2, R210 ;  /* 0x00000002049e7825 */ /* 0x002fc600078e02d2 */
[----:B------:R-:W5:Y:S04]  /*56a0*/  LDL.64 R210, [R1+0x2f0] ;  /* 0x0002f00001d27983 */ /* 0x000f680000100a00 */
[----:B------:R-:W5:Y:S01]  /*56b0*/  LDG.E.U16 R163, desc[UR60][R158.64] ;  /* 0x0000003c9ea37981 */ /* 0x000f62000c1e1500 */
[----:B------:R-:W-:-:S03]  /*56c0*/  IMAD.WIDE R160, R4, 0x2, R184 ;  /* 0x0000000204a07825 */ /* 0x000fc600078e02b8 */
[----:B------:R-:W5:Y:S01]  /*56d0*/  LDL.64 R184, [R1+0x328] ;  /* 0x0003280001b87983 */ /* 0x000f620000100a00 */
[----:B------:R-:W-:-:S03]  /*56e0*/  IMAD.WIDE R154, R4, 0x2, R202 ;  /* 0x00000002049a7825 */ /* 0x000fc600078e02ca */
[----:B------:R-:W5:Y:S04]  /*56f0*/  LDL.64 R202, [R1+0x300] ;  /* 0x0003000001ca7983 */ /* 0x000f680000100a00 */
[----:B------:R0:W5:Y:S04]  /*5700*/  LDG.E.U16 R159, desc[UR60][R156.64] ;  /* 0x0000003c9c9f7981 */ /* 0x000168000c1e1500 */
[----:B------:R1:W5:Y:S04]  /*5710*/  LDG.E.U16 R177, desc[UR60][R160.64] ;  /* 0x0000003ca0b17981 */ /* 0x000368000c1e1500 */
[----:B------:R-:W5:Y:S01]  /*5720*/  LDG.E.U16 R154, desc[UR60][R154.64] ;  /* 0x0000003c9a9a7981 */ /* 0x000f62000c1e1500 */
[----:B0-----:R-:W-:-:S03]  /*5730*/  IMAD.WIDE R156, R4, 0x2, R200 ;  /* 0x00000002049c7825 */ /* 0x001fc600078e02c8 */
[----:B------:R-:W5:Y:S01]  /*5740*/  LDL.64 R200, [R1+0x2f8] ;  /* 0x0002f80001c87983 */ /* 0x000f620000100a00 */
[----:B-1----:R-:W-:-:S03]  /*5750*/  IMAD.WIDE R160, R4, 0x2, R208 ;  /* 0x0000000204a07825 */ /* 0x002fc600078e02d0 */
[----:B------:R-:W5:Y:S01]  /*5760*/  LDL.64 R208, [R1+0x2e8] ;  /* 0x0002e80001d07983 */ /* 0x000f620000100a00 */
[----:B------:R-:W-:-:S03]  /*5770*/  IMAD.WIDE R178, R4, 0x2, R178 ;  /* 0x0000000204b27825 */ /* 0x000fc600078e02b2 */
[----:B------:R-:W5:Y:S01]  /*5780*/  LDG.E.U16 R156, desc[UR60][R156.64] ;  /* 0x0000003c9c9c7981 */ /* 0x000f62000c1e1500 */
[----:B------:R-:W-:-:S03]  /*5790*/  IMAD.WIDE R190, R4, 0x2, R190 ;  /* 0x0000000204be7825 */ /* 0x000fc600078e02be */
[----:B------:R-:W5:Y:S04]  /*57a0*/  LDG.E.U16 R178, desc[UR60][R178.64] ;  /* 0x0000003cb2b27981 */ /* 0x000f68000c1e1500 */
[----:B------:R-:W5:Y:S01]  /*57b0*/  LDG.E.U16 R176, desc[UR60][R190.64] ;  /* 0x0000003cbeb07981 */ /* 0x000f62000c1e1500 */
[----:B------:R-:W-:-:S03]  /*57c0*/  IMAD.WIDE R174, R4, 0x2, R174 ;  /* 0x0000000204ae7825 */ /* 0x000fc600078e02ae */
[----:B------:R-:W5:Y:S04]  /*57d0*/  LDG.E.U16 R160, desc[UR60][R160.64] ;  /* 0x0000003ca0a07981 */ /* 0x000f68000c1e1500 */
[----:B------:R-:W5:Y:S04]  /*57e0*/  LDG.E.U16 R174, desc[UR60][R174.64] ;  /* 0x0000003caeae7981 */ /* 0x000f68000c1e1500 */
[----:B------:R-:W5:Y:S01]  /*57f0*/  LDG.E.U16 R164, desc[UR60][R164.64] ;  /* 0x0000003ca4a47981 */ /* 0x000f62000c1e1500 */
[----:B--2---:R-:W-:-:S04]  /*5800*/  IMAD.WIDE R188, R4, 0x2, R188 ;  /* 0x0000000204bc7825 */ /* 0x004fc800078e02bc */
[C---:B---3--:R-:W-:Y:S01]  /*5810*/  IMAD.WIDE R186, R4.reuse, 0x2, R186 ;  /* 0x0000000204ba7825 */ /* 0x048fe200078e02ba */
[----:B------:R4:W2:Y:S04]  /*5820*/  LDG.E.U16 R153, desc[UR60][R188.64] ;  /* 0x0000003cbc997981 */ /* 0x0008a8000c1e1500 */
[----:B------:R0:W3:Y:S01]  /*5830*/  LDG.E.U16 R155, desc[UR60][R186.64] ;  /* 0x0000003cba9b7981 */ /* 0x0000e2000c1e1500 */
[----:B----4-:R-:W-:-:S03]  /*5840*/  IMAD.WIDE R188, R4, 0x2, R204 ;  /* 0x0000000204bc7825 */ /* 0x010fc600078e02cc */
[----:B------:R-:W4:Y:S01]  /*5850*/  LDL.64 R204, [R1+0x2c8] ;  /* 0x0002c80001cc7983 */ /* 0x000f220000100a00 */
[----:B0-----:R-:W-:-:S03]  /*5860*/  IMAD.WIDE R186, R4, 0x2, R212 ;  /* 0x0000000204ba7825 */ /* 0x001fc600078e02d4 */
[----:B------:R-:W2:Y:S01]  /*5870*/  LDL.64 R212, [R1+0x2a0] ;  /* 0x0002a00001d47983 */ /* 0x000ea20000100a00 */
[----:B-----5:R-:W-:-:S03]  /*5880*/  IMAD.WIDE R182, R4, 0x2, R182 ;  /* 0x0000000204b67825 */ /* 0x020fc600078e02b6 */
[----:B------:R-:W5:Y:S04]  /*5890*/  LDG.E.U16 R172, desc[UR60][R186.64] ;  /* 0x0000003cbaac7981 */ /* 0x000f68000c1e1500 */
[----:B------:R0:W5:Y:S04]  /*58a0*/  LDG.E.U16 R179, desc[UR60][R182.64] ;  /* 0x0000003cb6b37981 */ /* 0x000168000c1e1500 */
[----:B------:R-:W5:Y:S01]  /*58b0*/  LDG.E.U16 R175, desc[UR60][R188.64] ;  /* 0x0000003cbcaf7981 */ /* 0x000f62000c1e1500 */
[----:B------:R-:W-:-:S03]  /*58c0*/  IMAD.WIDE R190, R4, 0x2, R210 ;  /* 0x0000000204be7825 */ /* 0x000fc600078e02d2 */
[----:B------:R-:W3:Y:S01]  /*58d0*/  LDL.64 R210, [R1+0x298] ;  /* 0x0002980001d27983 */ /* 0x000ee20000100a00 */
[----:B------:R-:W-:-:S03]  /*58e0*/  IMAD.WIDE R184, R4, 0x2, R184 ;  /* 0x0000000204b87825 */ /* 0x000fc600078e02b8 */
[----:B------:R-:W5:Y:S04]  /*58f0*/  LDG.E.U16 R165, desc[UR60][R190.64] ;  /* 0x0000003cbea57981 */ /* 0x000f68000c1e1500 */
[----:B------:R1:W5:Y:S01]  /*5900*/  LDG.E.U16 R180, desc[UR60][R184.64] ;  /* 0x0000003cb8b47981 */ /* 0x000362000c1e1500 */
[----:B0-----:R-:W-:-:S03]  /*5910*/  IMAD.WIDE R182, R4, 0x2, R200 ;  /* 0x0000000204b67825 */ /* 0x001fc600078e02c8 */
[----:B------:R-:W3:Y:S01]  /*5920*/  LDL.64 R200, [R1+0x2a8] ;  /* 0x0002a80001c87983 */ /* 0x000ee20000100a00 */
[----:B-1----:R-:W-:-:S03]  /*5930*/  IMAD.WIDE R184, R4, 0x2, R202 ;  /* 0x0000000204b87825 */ /* 0x002fc600078e02ca */
[----:B------:R0:W5:Y:S04]  /*5940*/  LDG.E.U16 R166, desc[UR60][R182.64] ;  /* 0x0000003cb6a67981 */ /* 0x000168000c1e1500 */
[----:B------:R-:W5:Y:S01]  /*5950*/  LDL.64 R202, [R1+0x2b0] ;  /* 0x0002b00001ca7983 */ /* 0x000f620000100a00 */
[----:B------:R-:W-:-:S03]  /*5960*/  IMAD.WIDE R186, R4, 0x2, R228 ;  /* 0x0000000204ba7825 */ /* 0x000fc600078e02e4 */
[----:B------:R1:W5:Y:S01]  /*5970*/  LDG.E.U16 R171, desc[UR60][R184.64] ;  /* 0x0000003cb8ab7981 */ /* 0x000362000c1e1500 */
[----:B0-----:R-:W-:-:S03]  /*5980*/  IMAD.WIDE R182, R4, 0x2, R206 ;  /* 0x0000000204b67825 */ /* 0x001fc600078e02ce */
[----:B------:R-:W5:Y:S04]  /*5990*/  LDL.64 R206, [R1+0x288] ;  /* 0x0002880001ce7983 */ /* 0x000f680000100a00 */
[----:B------:R-:W5:Y:S01]  /*59a0*/  LDG.E.U16 R157, desc[UR60][R182.64] ;  /* 0x0000003cb69d7981 */ /* 0x000f62000c1e1500 */
[----:B------:R-:W-:-:S03]  /*59b0*/  IMAD.WIDE R188, R4, 0x2, R208 ;  /* 0x0000000204bc7825 */ /* 0x000fc600078e02d0 */
[----:B------:R0:W5:Y:S01]  /*59c0*/  LDG.E.U16 R161, desc[UR60][R186.64] ;  /* 0x0000003cbaa17981 */ /* 0x000162000c1e1500 */
[----:B-1----:R-:W-:-:S03]  /*59d0*/  IMAD.WIDE R184, R4, 0x2, R224 ;  /* 0x0000000204b87825 */ /* 0x002fc600078e02e0 */
[----:B------:R-:W5:Y:S04]  /*59e0*/  LDL.64 R208, [R1+0x290] ;  /* 0x0002900001d07983 */ /* 0x000f680000100a00 */
[----:B------:R1:W5:Y:S01]  /*59f0*/  LDG.E.U16 R158, desc[UR60][R184.64] ;  /* 0x0000003cb89e7981 */ /* 0x000362000c1e1500 */
[----:B0-----:R-:W-:-:S03]  /*5a00*/  IMAD.WIDE R186, R4, 0x2, R214 ;  /* 0x0000000204ba7825 */ /* 0x001fc600078e02d6 */
[----:B------:R-:W5:Y:S04]  /*5a10*/  LDL.64 R214, [R1+0x278] ;  /* 0x0002780001d67983 */ /* 0x000f680000100a00 */
[----:B------:R-:W5:Y:S01]  /*5a20*/  LDL.64 R228, [R1+0x238] ;  /* 0x0002380001e47983 */ /* 0x000f620000100a00 */
[----:B-1----:R-:W-:-:S03]  /*5a30*/  IMAD.WIDE R184, R4, 0x2, R220 ;  /* 0x0000000204b87825 */ /* 0x002fc600078e02dc */
[----:B------:R-:W5:Y:S04]  /*5a40*/  LDL.64 R220, [R1+0x268] ;  /* 0x0002680001dc7983 */ /* 0x000f680000100a00 */
[----:B------:R-:W5:Y:S04]  /*5a50*/  LDL.64 R224, [R1+0x270] ;  /* 0x0002700001e07983 */ /* 0x000f680000100a00 */
[----:B------:R-:W5:Y:S01]  /*5a60*/  LDG.E.U16 R162, desc[UR60][R188.64] ;  /* 0x0000003cbca27981 */ /* 0x000f62000c1e1500 */
[----:B----4-:R-:W-:-:S03]  /*5a70*/  IMAD.WIDE R182, R4, 0x2, R204 ;  /* 0x0000000204b67825 */ /* 0x010fc600078e02cc */
[----:B------:R-:W4:Y:S04]  /*5a80*/  LDL.64 R204, [R1+0x280] ;  /* 0x0002800001cc7983 */ /* 0x000f280000100a00 */
[----:B------:R2:W4:Y:S02]  /*5a90*/  LDG.E.U16 R199, desc[UR60][R182.64] ;  /* 0x0000003cb6c77981 */ /* 0x000524000c1e1500 */
[C---:B--2---:R-:W-:Y:S02]  /*5aa0*/  IMAD.WIDE R182, R4.reuse, 0x2, R212 ;  /* 0x0000000204b67825 */ /* 0x044fe400078e02d4 */
[----:B------:R-:W2:Y:S02]  /*5ab0*/  LDL.64 R212, [R1+0x260] ;  /* 0x0002600001d47983 */ /* 0x000ea40000100a00 */
[----:B---3--:R-:W-:-:S02]  /*5ac0*/  IMAD.WIDE R190, R4, 0x2, R200 ;  /* 0x0000000204be7825 */ /* 0x008fc400078e02c8 */
[----:B------:R0:W3:Y:S04]  /*5ad0*/  LDG.E.U16 R200, desc[UR60][R184.64] ;  /* 0x0000003cb8c87981 */ /* 0x0000e8000c1e1500 */
[----:B------:R1:W3:Y:S01]  /*5ae0*/  LDG.E.U16 R201, desc[UR60][R186.64] ;  /* 0x0000003cbac97981 */ /* 0x0002e2000c1e1500 */
[----:B0-----:R-:W-:-:S03]  /*5af0*/  IMAD.WIDE R184, R4, 0x2, R210 ;  /* 0x0000000204b87825 */ /* 0x001fc600078e02d2 */
[----:B------:R-:W3:Y:S01]  /*5b00*/  LDL.64 R210, [R1+0x258] ;  /* 0x0002580001d27983 */ /* 0x000ee20000100a00 */
[----:B-----5:R-:W-:-:S03]  /*5b10*/  IMAD.WIDE R188, R4, 0x2, R202 ;  /* 0x0000000204bc7825 */ /* 0x020fc600078e02ca */
[----:B------:R-:W5:Y:S04]  /*5b20*/  LDG.E.U16 R203, desc[UR60][R190.64] ;  /* 0x0000003cbecb7981 */ /* 0x000f68000c1e1500 */
[----:B------:R0:W5:Y:S01]  /*5b30*/  LDG.E.U16 R202, desc[UR60][R188.64] ;  /* 0x0000003cbcca7981 */ /* 0x000162000c1e1500 */
[----:B-1----:R-:W-:-:S04]  /*5b40*/  IMAD.WIDE R186, R4, 0x2, R208 ;  /* 0x0000000204ba7825 */ /* 0x002fc800078e02d0 */
[C---:B0-----:R-:W-:Y:S02]  /*5b50*/  IMAD.WIDE R188, R4.reuse, 0x2, R206 ;  /* 0x0000000204bc7825 */ /* 0x041fe400078e02ce */
[----:B------:R0:W5:Y:S04]  /*5b60*/  LDG.E.U16 R206, desc[UR60][R186.64] ;  /* 0x0000003cbace7981 */ /* 0x000168000c1e1500 */
[----:B------:R-:W5:Y:S01]  /*5b70*/  LDG.E.U16 R207, desc[UR60][R188.64] ;  /* 0x0000003cbccf7981 */ /* 0x000f62000c1e1500 */
[----:B0-----:R-:W-:-:S03]  /*5b80*/  IMAD.WIDE R186, R4, 0x2, R220 ;  /* 0x0000000204ba7825 */ /* 0x001fc600078e02dc */
[----:B------:R-:W5:Y:S01]  /*5b90*/  LDL.64 R220, [R1+0x218] ;  /* 0x0002180001dc7983 */ /* 0x000f620000100a00 */
[----:B----4-:R-:W-:-:S03]  /*5ba0*/  IMAD.WIDE R190, R4, 0x2, R204 ;  /* 0x0000000204be7825 */ /* 0x010fc600078e02cc */
[----:B------:R0:W4:Y:S04]  /*5bb0*/  LDG.E.U16 R204, desc[UR60][R182.64] ;  /* 0x0000003cb6cc7981 */ /* 0x000128000c1e1500 */
[----:B------:R-:W4:Y:S04]  /*5bc0*/  LDG.E.U16 R205, desc[UR60][R184.64] ;  /* 0x0000003cb8cd7981 */ /* 0x000f28000c1e1500 */
[----:B------:R-:W4:Y:S01]  /*5bd0*/  LDG.E.U16 R208, desc[UR60][R190.64] ;  /* 0x0000003cbed07981 */ /* 0x000f22000c1e1500 */
[----:B0-----:R-:W-:-:S03]  /*5be0*/  IMAD.WIDE R182, R4, 0x2, R214 ;  /* 0x0000000204b67825 */ /* 0x001fc600078e02d6 */
[----:B------:R-:W4:Y:S01]  /*5bf0*/  LDL.64 R214, [R1+0x230] ;  /* 0x0002300001d67983 */ /* 0x000f220000100a00 */
[----:B--2---:R-:W-:-:S03]  /*5c00*/  IMAD.WIDE R188, R4, 0x2, R212 ;  /* 0x0000000204bc7825 */ /* 0x004fc600078e02d4 */
[----:B------:R-:W2:Y:S04]  /*5c10*/  LDG.E.U16 R209, desc[UR60][R182.64] ;  /* 0x0000003cb6d17981 */ /* 0x000ea8000c1e1500 */
[----:B------:R0:W2:Y:S02]  /*5c20*/  LDG.E.U16 R212, desc[UR60][R188.64] ;  /* 0x0000003cbcd47981 */ /* 0x0000a4000c1e1500 */
[C---:B0-----:R-:W-:Y:S02]  /*5c30*/  IMAD.WIDE R188, R4.reuse, 0x2, R228 ;  /* 0x0000000204bc7825 */ /* 0x041fe400078e02e4 */
[----:B------:R-:W2:Y:S02]  /*5c40*/  LDL.64 R228, [R1+0x210] ;  /* 0x0002100001e47983 */ /* 0x000ea40000100a00 */
[----:B------:R-:W-:-:S02]  /*5c50*/  IMAD.WIDE R184, R4, 0x2, R224 ;  /* 0x0000000204b87825 */ /* 0x000fc400078e02e0 */
[----:B------:R-:W2:Y:S02]  /*5c60*/  LDL.64 R224, [R1+0x220] ;  /* 0x0002200001e07983 */ /* 0x000ea40000100a00 */
[C---:B---3--:R-:W-:Y:S02]  /*5c70*/  IMAD.WIDE R190, R4.reuse, 0x2, R210 ;  /* 0x0000000204be7825 */ /* 0x048fe400078e02d2 */
[----:B------:R-:W3:Y:S04]  /*5c80*/  LDG.E.U16 R188, desc[UR60][R188.64] ;  /* 0x0000003cbcbc7981 */ /* 0x000ee8000c1e1500 */
[----:B------:R0:W3:Y:S01]  /*5c90*/  LDG.E.U16 R211, desc[UR60][R186.64] ;  /* 0x0000003cbad37981 */ /* 0x0000e2000c1e1500 */
[----:B------:R-:W-:-:S03]  /*5ca0*/  IMAD.WIDE R182, R4, 0x2, R244 ;  /* 0x0000000204b67825 */ /* 0x000fc600078e02f4 */
[----:B------:R-:W3:Y:S04]  /*5cb0*/  LDG.E.U16 R213, desc[UR60][R190.64] ;  /* 0x0000003cbed57981 */ /* 0x000ee8000c1e1500 */
[----:B------:R-:W3:Y:S01]  /*5cc0*/  LDG.E.U16 R210, desc[UR60][R184.64] ;  /* 0x0000003cb8d27981 */ /* 0x000ee2000c1e1500 */
[----:B0-----:R-:W-:-:S03]  /*5cd0*/  IMAD.WIDE R186, R4, 0x2, R232 ;  /* 0x0000000204ba7825 */ /* 0x001fc600078e02e8 */
[----:B------:R-:W3:Y:S04]  /*5ce0*/  LDL.64 R232, [R1+0x208] ;  /* 0x0002080001e87983 */ /* 0x000ee80000100a00 */
[----:B------:R5:W3:Y:S04]  /*5cf0*/  LDG.E.U16 R217, desc[UR60][R186.64] ;  /* 0x0000003cbad97981 */ /* 0x000ae8000c1e1500 */
[----:B------:R-:W3:Y:S01]  /*5d00*/  LDL.64 R244, [R1+0x1e0] ;  /* 0x0001e00001f47983 */ /* 0x000ee20000100a00 */
[----:B-----5:R-:W-:-:S03]  /*5d10*/  IMAD.WIDE R186, R4, 0x2, R220 ;  /* 0x0000000204ba7825 */ /* 0x020fc600078e02dc */
[----:B------:R-:W5:Y:S04]  /*5d20*/  LDL.64 R220, [R1+0x1f8] ;  /* 0x0001f80001dc7983 */ /* 0x000f680000100a00 */
[----:B------:R-:W5:Y:S01]  /*5d30*/  LDG.E.U16 R186, desc[UR60][R186.64] ;  /* 0x0000003cbaba7981 */ /* 0x000f62000c1e1500 */
[----:B------:R-:W-:-:S03]  /*5d40*/  IMAD.WIDE R184, R4, 0x2, R240 ;  /* 0x0000000204b87825 */ /* 0x000fc600078e02f0 */
[----:B------:R-:W5:Y:S01]  /*5d50*/  LDL.64 R240, [R1+0x1d0] ;  /* 0x0001d00001f07983 */ /* 0x000f620000100a00 */
[----:B----4-:R-:W-:-:S03]  /*5d60*/  IMAD.WIDE R190, R4, 0x2, R214 ;  /* 0x0000000204be7825 */ /* 0x010fc600078e02d6 */
[----:B------:R0:W4:Y:S04]  /*5d70*/  LDG.E.U16 R214, desc[UR60][R182.64] ;  /* 0x0000003cb6d67981 */ /* 0x000128000c1e1500 */
[----:B------:R-:W4:Y:S04]  /*5d80*/  LDG.E.U16 R215, desc[UR60][R184.64] ;  /* 0x0000003cb8d77981 */ /* 0x000f28000c1e1500 */
[----:B------:R-:W4:Y:S01]  /*5d90*/  LDG.E.U16 R190, desc[UR60][R190.64] ;  /* 0x0000003cbebe7981 */ /* 0x000f22000c1e1500 */
[----:B0-----:R-:W-:-:S03]  /*5da0*/  IMAD.WIDE R182, R4, 0x2, R236 ;  /* 0x0000000204b67825 */ /* 0x001fc600078e02ec */
[----:B------:R-:W4:Y:S04]  /*5db0*/  LDL.64 R236, [R1+0x1c0] ;  /* 0x0001c00001ec7983 */ /* 0x000f280000100a00 */
[----:B------:R2:W4:Y:S02]  /*5dc0*/  LDG.E.U16 R189, desc[UR60][R182.64] ;  /* 0x0000003cb6bd7981 */ /* 0x000524000c1e1500 */
[C---:B--2---:R-:W-:Y:S02]  /*5dd0*/  IMAD.WIDE R182, R4.reuse, 0x2, R228 ;  /* 0x0000000204b67825 */ /* 0x044fe400078e02e4 */
[----:B------:R-:W2:Y:S04]  /*5de0*/  LDL.64 R228, [R1+0x1d8] ;  /* 0x0001d80001e47983 */ /* 0x000ea80000100a00 */
[----:B------:R-:W4:Y:S04]  /*5df0*/  LDG.E.U16 R187, desc[UR60][R182.64] ;  /* 0x0000003cb6bb7981 */ /* 0x000f28000c1e1500 */
[----:B------:R-:W5:Y:S01]  /*5e00*/  LDL.64 R182, [R1+0x200] ;  /* 0x0002000001b67983 */ /* 0x000f620000100a00 */
[----:B------:R-:W-:-:S03]  /*5e10*/  IMAD.WIDE R184, R4, 0x2, R224 ;  /* 0x0000000204b87825 */ /* 0x000fc600078e02e0 */
[----:B------:R-:W2:Y:S04]  /*5e20*/  LDL.64 R224, [R1+0x1e8] ;  /* 0x0001e80001e07983 */ /* 0x000ea80000100a00 */
[----:B------:R3:W4:Y:S02]  /*5e30*/  LDG.E.U16 R191, desc[UR60][R184.64] ;  /* 0x0000003cb8bf7981 */ /* 0x000724000c1e1500 */
[C---:B---3--:R-:W-:Y:S02]  /*5e40*/  IMAD.WIDE R184, R4.reuse, 0x2, R232 ;  /* 0x0000000204b87825 */ /* 0x048fe400078e02e8 */
[----:B------:R-:W3:Y:S04]  /*5e50*/  LDL.64 R232, [R1+0x1c8] ;  /* 0x0001c80001e87983 */ /* 0x000ee80000100a00 */
[----:B------:R-:W4:Y:S01]  /*5e60*/  LDG.E.U16 R184, desc[UR60][R184.64] ;  /* 0x0000003cb8b87981 */ /* 0x000f22000c1e1500 */
[----:B-----5:R-:W-:-:S05]  /*5e70*/  IMAD.WIDE R182, R4, 0x2, R182 ;  /* 0x0000000204b67825 */ /* 0x020fca00078e02b6 */
[----:B------:R0:W5:Y:S02]  /*5e80*/  LDG.E.U16 R185, desc[UR60][R182.64] ;  /* 0x0000003cb6b97981 */ /* 0x000164000c1e1500 */
[----:B0-----:R-:W-:-:S05]  /*5e90*/  IMAD.WIDE R182, R4, 0x2, R220 ;  /* 0x0000000204b67825 */ /* 0x001fca00078e02dc */
[----:B------:R0:W5:Y:S02]  /*5ea0*/  LDG.E.U16 R220, desc[UR60][R182.64] ;  /* 0x0000003cb6dc7981 */ /* 0x000164000c1e1500 */
[----:B0-----:R-:W-:Y:S01]  /*5eb0*/  IMAD.WIDE R182, R4, 0x2, R248 ;  /* 0x0000000204b67825 */ /* 0x001fe200078e02f8 */
[----:B------:R-:W-:Y:S02]  /*5ec0*/  R2UR UR56, R252 ;  /* 0x00000000fc3872ca */ /* 0x000fe400000e0000 */
[----:B------:R-:W-:Y:S01]  /*5ed0*/  R2UR UR58, R192 ;  /* 0x00000000c03a72ca */ /* 0x000fe200000e0000 */
[----:B------:R-:W-:Y:S01]  /*5ee0*/  UMOV UR57, 0x40000040 ;  /* 0x4000004000397882 */ /* 0x000fe20000000000 */
[----:B------:R2:W5:Y:S01]  /*5ef0*/  LDG.E.U16 R221, desc[UR60][R182.64] ;  /* 0x0000003cb6dd7981 */ /* 0x000562000c1e1500 */
[----:B------:R-:W-:Y:S01]  /*5f00*/  UMOV UR59, 0x40000040 ;  /* 0x40000040003b7882 */ /* 0x000fe20000000000 */
[----:B------:R-:W-:Y:S02]  /*5f10*/  MOV R19, UR51 ;  /* 0x0000003300137c02 */ /* 0x000fe40008000f00 */
[----:B------:R-:W-:Y:S01]  /*5f20*/  MOV R21, UR49 ;  /* 0x0000003100157c02 */ /* 0x000fe20008000f00 */
[----:B------:R-:W5:Y:S01]  /*5f30*/  LDL.64 R248, [R1+0x138] ;  /* 0x0001380001f87983 */ /* 0x000f620000100a00 */
[----:B--2---:R-:W-:-:S05]  /*5f40*/  IMAD.WIDE R182, R4, 0x2, R224 ;  /* 0x0000000204b67825 */ /* 0x004fca00078e02e0 */
[----:B------:R0:W2:Y:S02]  /*5f50*/  LDG.E.U16 R224, desc[UR60][R182.64] ;  /* 0x0000003cb6e07981 */ /* 0x0000a4000c1e1500 */
[C---:B0-----:R-:W-:Y:S01]  /*5f60*/  IMAD.WIDE R182, R4.reuse, 0x2, R244 ;  /* 0x0000000204b67825 */ /* 0x041fe200078e02f4 */
[----:B------:R-:W-:Y:S01]  /*5f70*/  R2UR UR51, R17 ;  /* 0x00000000113372ca */ /* 0x000fe200000e0000 */
[----:B------:R-:W2:Y:S04]  /*5f80*/  LDL.64 R244, [R1+0x128] ;  /* 0x0001280001f47983 */ /* 0x000ea80000100a00 */
[----:B------:R0:W2:Y:S02]  /*5f90*/  LDG.E.U16 R225, desc[UR60][R182.64] ;  /* 0x0000003cb6e17981 */ /* 0x0000a4000c1e1500 */
[----:B0-----:R-:W-:-:S05]  /*5fa0*/  IMAD.WIDE R182, R4, 0x2, R228 ;  /* 0x0000000204b67825 */ /* 0x001fca00078e02e4 */
[----:B------:R0:W2:Y:S02]  /*5fb0*/  LDG.E.U16 R228, desc[UR60][R182.64] ;  /* 0x0000003cb6e47981 */ /* 0x0000a4000c1e1500 */
[C---:B0-----:R-:W-:Y:S01]  /*5fc0*/  IMAD.WIDE R182, R4.reuse, 0x2, R240 ;  /* 0x0000000204b67825 */ /* 0x041fe200078e02f0 */
[----:B------:R-:W-:Y:S01]  /*5fd0*/  MOV R22, UR48 ;  /* 0x0000003000167c02 */ /* 0x000fe20008000f00 */
[----:B------:R-:W2:Y:S04]  /*5fe0*/  LDL.64 R240, [R1+0x118] ;  /* 0x0001180001f07983 */ /* 0x000ea80000100a00 */
[----:B------:R3:W2:Y:S02]  /*5ff0*/  LDG.E.U16 R229, desc[UR60][R182.64] ;  /* 0x0000003cb6e57981 */ /* 0x0006a4000c1e1500 */
[----:B---3--:R-:W-:-:S05]  /*6000*/  IMAD.WIDE R182, R4, 0x2, R232 ;  /* 0x0000000204b67825 */ /* 0x008fca00078e02e8 */
[----:B------:R4:W3:Y:S02]  /*6010*/  LDG.E.U16 R232, desc[UR60][R182.64] ;  /* 0x0000003cb6e87981 */ /* 0x0008e4000c1e1500 */
[----:B----4-:R-:W-:Y:S01]  /*6020*/  IMAD.WIDE R182, R4, 0x2, R236 ;  /* 0x0000000204b67825 */ /* 0x010fe200078e02ec */
[----:B------:R-:W-:Y:S01]  /*6030*/  UIADD3.64 UR48, UR4, 0x80, URZ ;  /* 0x0000008004307897 */ /* 0x000fe2000fffe03f */
[----:B------:R-:W-:Y:S01]  /*6040*/  MOV R17, UR53 ;  /* 0x0000003500117c02 */ /* 0x000fe20008000f00 */
[----:B------:R-:W4:Y:S04]  /*6050*/  LDL.64 R236, [R1+0x108] ;  /* 0x0001080001ec7983 */ /* 0x000f280000100a00 */
[----:B------:R-:W4:Y:S01]  /*6060*/  LDG.E.U16 R182, desc[UR60][R182.64] ;  /* 0x0000003cb6b67981 */ /* 0x000f22000c1e1500 */
[----:B------:R-:W-:Y:S06]  /*6070*/  BAR.SYNC.DEFER_BLOCKING 0x0 ;  /* 0x0000000000007b1d */ /* 0x000fec0000010000 */
        /* <DEDUP_REMOVED lines=13> */
[----:B------:R-:W-:Y:S04]  /*6150*/  STS.U16 [R12+0xa880], R204 ;  /* 0x00a880cc0c007388 */ /* 0x000fe80000000400 */
[----:B------:R-:W-:Y:S04]  /*6160*/  STS.U16 [R12+0x8c80], R189 ;  /* 0x008c80bd0c007388 */ /* 0x000fe80000000400 */
[----:B------:R-:W-:Y:S04]  /*6170*/  STS.U16 [R12+0xac80], R191 ;  /* 0x00ac80bf0c007388 */ /* 0x000fe80000000400 */
[----:B------:R1:W-:Y:S04]  /*6180*/  STS.U16 [R11+0x8900], R205 ;  /* 0x008900cd0b007388 */ /* 0x0003e80000000400 */
[----:B0-----:R-:W4:Y:S04]  /*6190*/  LDL.64 R202, [R1+0x158] ;  /* 0x0001580001ca7983 */ /* 0x001f280000100a00 */
[----:B------:R-:W4:Y:S04]  /*61a0*/  LDL.64 R180, [R1+0x148] ;  /* 0x0001480001b47983 */ /* 0x000f280000100a00 */
[----:B-1----:R-:W4:Y:S04]  /*61b0*/  LDL.64 R204, [R1+0x1a8] ;  /* 0x0001a80001cc7983 */ /* 0x002f280000100a00 */
        /* <DEDUP_REMOVED lines=10> */
[----:B------:R-:W-:Y:S04]  /*6260*/  STS.U16 [R10+0xa580], R171 ;  /* 0x00a580ab0a007388 */ /* 0x000fe80000000400 */
[----:B------:R-:W-:Y:S04]  /*6270*/  STS.U16 [R10+0x8980], R207 ;  /* 0x008980cf0a007388 */ /* 0x000fe80000000400 */
[----:B------:R-:W-:Y:S04]  /*6280*/  STS.U16 [R10+0xa980], R208 ;  /* 0x00a980d00a007388 */ /* 0x000fe80000000400 */
[----:B------:R-:W-:Y:S04]  /*6290*/  STS.U16 [R10+0x8d80], R184 ;  /* 0x008d80b80a007388 */ /* 0x000fe80000000400 */
[----:B0-----:R-:W4:Y:S04]  /*62a0*/  LDL.64 R186, [R1+0x1b8] ;  /* 0x0001b80001ba7983 */ /* 0x001f280000100a00 */
[----:B------:R-:W4:Y:S04]  /*62b0*/  LDL.64 R178, [R1+0x188] ;  /* 0x0001880001b27983 */ /* 0x000f280000100a00 */
[----:B------:R-:W4:Y:S04]  /*62c0*/  LDL.64 R176, [R1+0x198] ;  /* 0x0001980001b07983 */ /* 0x000f280000100a00 */
[----:B-----5:R-:W-:Y:S04]  /*62d0*/  STS.U16 [R10+0xad80], R185 ;  /* 0x00ad80b90a007388 */ /* 0x020fe80000000400 */
        /* <DEDUP_REMOVED lines=30> */
[----:B---3--:R-:W-:Y:S04]  /*64c0*/  STS.U16 [R6+0x8f80], R232 ;  /* 0x008f80e806007388 */ /* 0x008fe80000000400 */
[----:B----4-:R1:W-:Y:S01]  /*64d0*/  STS.U16 [R6+0xaf80], R182 ;  /* 0x00af80b606007388 */ /* 0x0103e20000000400 */
[----:B------:R2:W-:Y:S06]  /*64e0*/  MEMBAR.ALL.CTA ;  /* 0x0000000000007992 */ /* 0x0005ec0000008000 */
[----:B--2---:R-:W2:Y:S04]  /*64f0*/  FENCE.VIEW.ASYNC.S ;  /* 0x00000000000073c6 */ /* 0x004ea80000000000 */
[----:B------:R-:W3:Y:S04]  /*6500*/  LDL.64 R188, [R1+0x178] ;  /* 0x0001780001bc7983 */ /* 0x000ee80000100a00 */
[----:B0-----:R-:W4:Y:S04]  /*6510*/  LDL.64 R210, [R1+0xe8] ;  /* 0x0000e80001d27983 */ /* 0x001f280000100a00 */
[----:B-1----:R-:W5:Y:S04]  /*6520*/  LDL.64 R182, [R1+0x190] ;  /* 0x0001900001b67983 */ /* 0x002f680000100a00 */
[----:B------:R-:W5:Y:S01]  /*6530*/  LDL.64 R220, [R1+0xb8] ;  /* 0x0000b80001dc7983 */ /* 0x000f620000100a00 */
[----:B------:R-:W-:-:S03]  /*6540*/  MOV R18, UR52 ;  /* 0x0000003400127c02 */ /* 0x000fc60008000f00 */
[----:B------:R-:W5:Y:S01]  /*6550*/  LDL.64 R206, [R1+0x1b0] ;  /* 0x0001b00001ce7983 */ /* 0x000f620000100a00 */
[----:B--2---:R-:W-:Y:S06]  /*6560*/  BAR.SYNC.DEFER_BLOCKING 0x0 ;  /* 0x0000000000007b1d */ /* 0x004fec0000010000 */
[----:B------:R-:W2:Y:S04]  /*6570*/  LDL.64 R190, [R1+0x168] ;  /* 0x0001680001be7983 */ /* 0x000ea80000100a00 */
[----:B------:R-:W5:Y:S04]  /*6580*/  LDL.64 R214, [R1+0xa8] ;  /* 0x0000a80001d67983 */ /* 0x000f680000100a00 */
[----:B------:R-:W5:Y:S04]  /*6590*/  LDL.64 R200, [R1+0x160] ;  /* 0x0001600001c87983 */ /* 0x000f680000100a00 */
[----:B------:R-:W4:Y:S01]  /*65a0*/  LDL.64 R174, [R1+0xf8] ;  /* 0x0000f80001ae7983 */ /* 0x000f220000100a00 */
[----:B------:R-:W-:-:S03]  /*65b0*/  WARPGROUP.ARRIVE ;  /* 0x00000000000079c5 */ /* 0x000fc60000000000 */
[----:B------:R-:W2:Y:S04]  /*65c0*/  LDL.64 R198, [R1+0x170] ;  /* 0x0001700001c67983 */ /* 0x000ea80000100a00 */
[----:B------:R-:W5:Y:S01]  /*65d0*/  LDL.64 R228, [R1+0x110] ;  /* 0x0001100001e47983 */ /* 0x000f620000100a00 */
[----:B------:R-:W-:Y:S03]  /*65e0*/  HGMMA.64x32x16.F32 R152, gdesc[UR56].tnspA, RZ, !UPT ;  /* 0x20600000389879f0 */ /* 0x000fe6000c7008ff */
[----:B------:R-:W5:Y:S04]  /*65f0*/  LDL.64 R232, [R1+0x120] ;  /* 0x0001200001e87983 */ /* 0x000f680000100a00 */
[----:B------:R-:W5:Y:S01]  /*6600*/  LDL.64 R224, [R1+0x100] ;  /* 0x0001000001e07983 */ /* 0x000f620000100a00 */
[----:B------:R-:W-:Y:S01]  /*6610*/  HGMMA.64x32x16.F32 R152, gdesc[UR4].tnspA, R152 ;  /* 0x20600000049879f0 */ /* 0x000fe20008700898 */
[----:B------:R-:W-:-:S02]  /*6620*/  IMAD.WIDE R172, R14, 0x2, R202 ;  /* 0x000000020eac7825 */ /* 0x000fc400078e02ca */
[----:B------:R-:W5:Y:S01]  /*6630*/  LDL.64 R202, [R1+0x1a0] ;  /* 0x0001a00001ca7983 */ /* 0x000f620000100a00 */
[----:B------:R-:W-:-:S03]  /*6640*/  UIADD3.64 UR52, UR4, 0x100, URZ ;  /* 0x0000010004347897 */ /* 0x000fc6000fffe03f */
[----:B------:R-:W5:Y:S01]  /*6650*/  LDG.E.U16 R185, desc[UR60][R172.64] ;  /* 0x0000003cacb97981 */ /* 0x000f62000c1e1500 */
[----:B------:R-:W-:Y:S01]  /*6660*/  HGMMA.64x32x16.F32 R152, gdesc[UR48].tnspA, R152 ;  /* 0x20600000309879f0 */ /* 0x000fe20008700898 */
[----:B------:R-:W-:Y:S01]  /*6670*/  R2UR UR48, R22 ;  /* 0x00000000163072ca */ /* 0x000fe200000e0000 */
[----:B------:R-:W-:Y:S02]  /*6680*/  IMAD.WIDE R22, R14, 0x2, R204 ;  /* 0x000000020e167825 */ /* 0x000fe400078e02cc */
[----:B------:R-:W5:Y:S01]  /*6690*/  LDL.64 R204, [R1+0xd8] ;  /* 0x0000d80001cc7983 */ /* 0x000f620000100a00 */
[----:B------:R-:W-:Y:S02]  /*66a0*/  R2UR UR50, R20 ;  /* 0x00000000143272ca */ /* 0x000fe400000e0000 */
[----:B------:R-:W-:Y:S01]  /*66b0*/  R2UR UR49, R21 ;  /* 0x00000000153172ca */ /* 0x000fe200000e0000 */
[C---:B------:R-:W-:Y:S01]  /*66c0*/  IMAD.WIDE R20, R14.reuse, 0x2, R176 ;  /* 0x000000020e147825 */ /* 0x040fe200078e02b0 */
[----:B------:R0:W5:Y:S03]  /*66d0*/  LDG.E.U16 R209, desc[UR60][R22.64] ;  /* 0x0000003c16d17981 */ /* 0x000166000c1e1500 */
[----:B0-----:R-:W-:-:S05]  /*66e0*/  IMAD.WIDE R22, R14, 0x2, R180 ;  /* 0x000000020e167825 */ /* 0x001fca00078e02b4 */
[----:B------:R-:W5:Y:S01]  /*66f0*/  LDG.E.U16 R184, desc[UR60][R22.64] ;  /* 0x0000003c16b87981 */ /* 0x000f62000c1e1500 */
[----:B------:R-:W-:Y:S01]  /*6700*/  HGMMA.64x32x16.F32 R152, gdesc[UR52].tnspA, R152 ;  /* 0x20600000349879f0 */ /* 0x000fe20008700898 */
[----:B------:R-:W-:Y:S02]  /*6710*/  R2UR UR54, R16 ;  /* 0x00000000103672ca */ /* 0x000fe400000e0000 */
[----:B------:R-:W-:Y:S01]  /*6720*/  R2UR UR53, R17 ;  /* 0x00000000113572ca */ /* 0x000fe200000e0000 */
[C---:B------:R-:W-:Y:S02]  /*6730*/  IMAD.WIDE R16, R14.reuse, 0x2, R186 ;  /* 0x000000020e107825 */ /* 0x040fe400078e02ba */
[----:B------:R-:W5:Y:S04]  /*6740*/  LDG.E.U16 R187, desc[UR60][R20.64] ;  /* 0x0000003c14bb7981 */ /* 0x000f68000c1e1500 */
[----:B------:R0:W5:Y:S02]  /*6750*/  LDG.E.U16 R213, desc[UR60][R16.64] ;  /* 0x0000003c10d57981 */ /* 0x000164000c1e1500 */
[----:B0-----:R-:W-:-:S04]  /*6760*/  IMAD.WIDE R16, R14, 0x2, R178 ;  /* 0x000000020e107825 */ /* 0x001fc800078e02b2 */
[C---:B---3--:R-:W-:Y:S01]  /*6770*/  IMAD.WIDE R188, R14.reuse, 0x2, R188 ;  /* 0x000000020ebc7825 */ /* 0x048fe200078e02bc */
[----:B------:R0:W3:Y:S03]  /*6780*/  LDG.E.U16 R186, desc[UR60][R16.64] ;  /* 0x0000003c10ba7981 */ /* 0x0000e6000c1e1500 */
[----:B------:R-:W-:Y:S01]  /*6790*/  IMAD.WIDE R172, R14, 0x2, R236 ;  /* 0x000000020eac7825 */ /* 0x000fe200078e02ec */
[----:B------:R-:W-:Y:S01]  /*67a0*/  R2UR UR51, R19 ;  /* 0x00000000133372ca */ /* 0x000fe200000e0000 */
[----:B------:R-:W3:Y:S01]  /*67b0*/  LDG.E.U16 R188, desc[UR60][R188.64] ;  /* 0x0000003cbcbc7981 */ /* 0x000ee2000c1e1500 */
[----:B------:R-:W-:Y:S01]  /*67c0*/  R2UR UR52, R18 ;  /* 0x00000000123472ca */ /* 0x000fe200000e0000 */
[----:B------:R-:W-:-:S04]  /*67d0*/  IMAD.WIDE R20, R14, 0x2, R248 ;  /* 0x000000020e147825 */ /* 0x000fc800078e02f8 */
[C---:B----4-:R-:W-:Y:S01]  /*67e0*/  IMAD.WIDE R176, R14.reuse, 0x2, R174 ;  /* 0x000000020eb07825 */ /* 0x050fe200078e02ae */
[----:B------:R1:W4:Y:S03]  /*67f0*/  LDG.E.U16 R23, desc[UR60][R20.64] ;  /* 0x0000003c14177981 */ /* 0x000326000c1e1500 */
[C---:B--2---:R-:W-:Y:S01]  /*6800*/  IMAD.WIDE R198, R14.reuse, 0x2, R198 ;  /* 0x000000020ec67825 */ /* 0x044fe200078e02c6 */
[----:B------:R-:W2:Y:S01]  /*6810*/  LDL.64 R178, [R1+0x180] ;  /* 0x0001800001b27983 */ /* 0x000ea20000100a00 */
[----:B------:R-:W-:Y:S01]  /*6820*/  R2UR UR55, R5 ;  /* 0x00000000053772ca */ /* 0x000fe200000e0000 */
[----:B------:R-:W-:Y:S01]  /*6830*/  HGMMA.64x32x16.F32 R152, gdesc[UR8].tnspA, R152 ;  /* 0x20600000089879f0 */ /* 0x000fe20008700898 */
[C---:B0-----:R-:W-:Y:S01]  /*6840*/  IMAD.WIDE R16, R14.reuse, 0x2, R240 ;  /* 0x000000020e107825 */ /* 0x041fe200078e02f0 */
[----:B------:R-:W3:Y:S03]  /*6850*/  LDL.64 R174, [R1+0xc8] ;  /* 0x0000c80001ae7983 */ /* 0x000ee60000100a00 */
[C---:B-1----:R-:W-:Y:S01]  /*6860*/  IMAD.WIDE R20, R14.reuse, 0x2, R210 ;  /* 0x000000020e147825 */ /* 0x042fe200078e02d2 */
[----:B------:R-:W4:Y:S04]  /*6870*/  LDG.E.U16 R181, desc[UR60][R16.64] ;  /* 0x0000003c10b57981 */ /* 0x000f28000c1e1500 */
[----:B------:R5:W4:Y:S04]  /*6880*/  LDG.E.U16 R189, desc[UR60][R20.64] ;  /* 0x0000003c14bd7981 */ /* 0x000b28000c1e1500 */
[----:B------:R-:W4:Y:S01]  /*6890*/  LDL.64 R240, [R1+0x78] ;  /* 0x0000780001f07983 */ /* 0x000f220000100a00 */
[----:B------:R-:W-:-:S03]  /*68a0*/  IMAD.WIDE R18, R14, 0x2, R190 ;  /* 0x000000020e127825 */ /* 0x000fc600078e02be */
[----:B------:R-:W4:Y:S04]  /*68b0*/  LDL.64 R236, [R1+0x68] ;  /* 0x0000680001ec7983 */ /* 0x000f280000100a00 */
[----:B------:R-:W4:Y:S04]  /*68c0*/  LDL.64 R248, [R1+0x58] ;  /* 0x0000580001f87983 */ /* 0x000f280000100a00 */
[----:B------:R-:W4:Y:S01]  /*68d0*/  LDG.E.U16 R176, desc[UR60][R176.64] ;  /* 0x0000003cb0b07981 */ /* 0x000f22000c1e1500 */
[----:B------:R-:W-:Y:S01]  /*68e0*/  HGMMA.64x32x16.F32 R152, gdesc[UR12].tnspA, R152 ;  /* 0x206000000c9879f0 */ /* 0x000fe20008700898 */
[----:B-----5:R-:W-:-:S02]  /*68f0*/  IMAD.WIDE R20, R14, 0x2, R202 ;  /* 0x000000020e147825 */ /* 0x020fc400078e02ca */
[----:B------:R-:W5:Y:S04]  /*6900*/  LDG.E.U16 R18, desc[UR60][R18.64] ;  /* 0x0000003c12127981 */ /* 0x000f68000c1e1500 */
[----:B------:R-:W5:Y:S01]  /*6910*/  LDL.64 R202, [R1+0x150] ;  /* 0x0001500001ca7983 */ /* 0x000f620000100a00 */
[C---:B------:R-:W-:Y:S01]  /*6920*/  IMAD.WIDE R16, R14.reuse, 0x2, R204 ;  /* 0x000000020e107825 */ /* 0x040fe200078e02cc */
[----:B------:R-:W-:Y:S02]  /*6930*/  HGMMA.64x32x16.F32 R152, gdesc[UR16].tnspA, R152 ;  /* 0x20600000109879f0 */ /* 0x000fe40008700898 */
[----:B------:R-:W5:Y:S04]  /*6940*/  LDG.E.U16 R205, desc[UR60][R172.64] ;  /* 0x0000003caccd7981 */ /* 0x000f68000c1e1500 */
[----:B------:R0:W5:Y:S02]  /*6950*/  LDG.E.U16 R168, desc[UR60][R16.64] ;  /* 0x0000003c10a87981 */ /* 0x000164000c1e1500 */
[----:B0-----:R-:W-:-:S02]  /*6960*/  IMAD.WIDE R16, R14, 0x2, R182 ;  /* 0x000000020e107825 */ /* 0x001fc400078e02b6 */
[----:B------:R-:W5:Y:S04]  /*6970*/  LDG.E.U16 R182, desc[UR60][R198.64] ;  /* 0x0000003cc6b67981 */ /* 0x000f68000c1e1500 */
[----:B------:R0:W5:Y:S02]  /*6980*/  LDG.E.U16 R183, desc[UR60][R16.64] ;  /* 0x0000003c10b77981 */ /* 0x000164000c1e1500 */
[C---:B0-----:R-:W-:Y:S02]  /*6990*/  IMAD.WIDE R16, R14.reuse, 0x2, R220 ;  /* 0x000000020e107825 */ /* 0x041fe400078e02dc */
[----:B------:R-:W5:Y:S02]  /*69a0*/  LDL.64 R220, [R1+0x130] ;  /* 0x0001300001dc7983 */ /* 0x000f640000100a00 */
[----:B------:R-:W-:-:S02]  /*69b0*/  IMAD.WIDE R172, R14, 0x2, R206 ;  /* 0x000000020eac7825 */ /* 0x000fc400078e02ce */
[----:B------:R0:W5:Y:S02]  /*69c0*/  LDG.E.U16 R207, desc[UR60][R20.64] ;  /* 0x0000003c14cf7981 */ /* 0x000164000c1e1500 */
[C---:B------:R-:W-:Y:S02]  /*69d0*/  IMAD.WIDE R190, R14.reuse, 0x2, R244 ;  /* 0x000000020ebe7825 */ /* 0x040fe400078e02f4 */
[----:B------:R1:W5:Y:S04]  /*69e0*/  LDG.E.U16 R211, desc[UR60][R172.64] ;  /* 0x0000003cacd37981 */ /* 0x000368000c1e1500 */
[----:B------:R-:W5:Y:S01]  /*69f0*/  LDL.64 R244, [R1+0x88] ;  /* 0x0000880001f47983 */ /* 0x000f620000100a00 */
[----:B0-----:R-:W-:-:S03]  /*6a00*/  IMAD.WIDE R20, R14, 0x2, R200 ;  /* 0x000000020e147825 */ /* 0x001fc600078e02c8 */
[----:B------:R-:W5:Y:S01]  /*6a10*/  LDL.64 R200, [R1+0x98] ;  /* 0x0000980001c87983 */ /* 0x000f620000100a00 */
[----:B-1----:R-:W-:-:S03]  /*6a20*/  IMAD.WIDE R172, R14, 0x2, R214 ;  /* 0x000000020eac7825 */ /* 0x002fc600078e02d6 */
[----:B------:R-:W5:Y:S04]  /*6a30*/  LDL.64 R214, [R1+0x140] ;  /* 0x0001400001d67983 */ /* 0x000f680000100a00 */
[----:B------:R-:W5:Y:S01]  /*6a40*/  LDG.E.U16 R171, desc[UR60][R16.64] ;  /* 0x0000003c10ab7981 */ /* 0x000f62000c1e1500 */
[----:B------:R-:W-:Y:S03]  /*6a50*/  HGMMA.64x32x16.F32 R152, gdesc[UR20].tnspA, R152 ;  /* 0x20600000149879f0 */ /* 0x000fe60008700898 */
[----:B------:R-:W5:Y:S04]  /*6a60*/  LDG.E.U16 R190, desc[UR60][R190.64] ;  /* 0x0000003cbebe7981 */ /* 0x000f68000c1e1500 */
[----:B------:R-:W5:Y:S04]  /*6a70*/  LDG.E.U16 R20, desc[UR60][R20.64] ;  /* 0x0000003c14147981 */ /* 0x000f68000c1e1500 */
[----:B------:R-:W5:Y:S01]  /*6a80*/  LDG.E.U16 R172, desc[UR60][R172.64] ;  /* 0x0000003cacac7981 */ /* 0x000f62000c1e1500 */
[----:B------:R-:W-:Y:S01]  /*6a90*/  HGMMA.64x32x16.F32 R152, gdesc[UR24].tnspA, R152 ;  /* 0x20600000189879f0 */ /* 0x000fe20008700898 */
[----:B--2---:R-:W-:-:S04]  /*6aa0*/  IMAD.WIDE R178, R14, 0x2, R178 ;  /* 0x000000020eb27825 */ /* 0x004fc800078e02b2 */
[C---:B---3--:R-:W-:Y:S02]  /*6ab0*/  IMAD.WIDE R174, R14.reuse, 0x2, R174 ;  /* 0x000000020eae7825 */ /* 0x048fe400078e02ae */
[----:B------:R-:W2:Y:S01]  /*6ac0*/  LDG.E.U16 R178, desc[UR60][R178.64] ;  /* 0x0000003cb2b27981 */ /* 0x000ea2000c1e1500 */
[----:B------:R-:W-:Y:S03]  /*6ad0*/  HGMMA.64x32x16.F32 R152, gdesc[UR28].tnspA, R152 ;  /* 0x206000001c9879f0 */ /* 0x000fe60008700898 */
[----:B------:R-:W3:Y:S01]  /*6ae0*/  LDG.E.U16 R191, desc[UR60][R174.64] ;  /* 0x0000003caebf7981 */ /* 0x000ee2000c1e1500 */
[----:B----4-:R-:W-:-:S03]  /*6af0*/  IMAD.WIDE R198, R14, 0x2, R240 ;  /* 0x000000020ec67825 */ /* 0x010fc600078e02f0 */
[----:B------:R-:W4:Y:S04]  /*6b00*/  LDL.64 R240, [R1+0xd0] ;  /* 0x0000d00001f07983 */ /* 0x000f280000100a00 */
[----:B------:R0:W2:Y:S02]  /*6b10*/  LDG.E.U16 R204, desc[UR60][R198.64] ;  /* 0x0000003cc6cc7981 */ /* 0x0000a4000c1e1500 */
[C---:B0-----:R-:W-:Y:S02]  /*6b20*/  IMAD.WIDE R198, R14.reuse, 0x2, R228 ;  /* 0x000000020ec67825 */ /* 0x041fe400078e02e4 */
[----:B------:R-:W3:Y:S02]  /*6b30*/  LDL.64 R228, [R1+0x28] ;  /* 0x0000280001e47983 */ /* 0x000ee40000100a00 */
[----:B-----5:R-:W-:-:S02]  /*6b40*/  IMAD.WIDE R202, R14, 0x2, R202 ;  /* 0x000000020eca7825 */ /* 0x020fc400078e02ca */
[----:B------:R-:W5:Y:S01]  /*6b50*/  LDG.E.U16 R22, desc[UR60][R198.64] ;  /* 0x0000003cc6167981 */ /* 0x000f62000c1e1500 */
[----:B------:R-:W-:Y:S03]  /*6b60*/  HGMMA.64x32x16.F32 R152, gdesc[UR32].tnspA, R152 ;  /* 0x20600000209879f0 */ /* 0x000fe60008700898 */
[----:B------:R0:W5:Y:S01]  /*6b70*/  LDG.E.U16 R180, desc[UR60][R202.64] ;  /* 0x0000003ccab47981 */ /* 0x000162000c1e1500 */
[----:B------:R-:W-:-:S03]  /*6b80*/  IMAD.WIDE R174, R14, 0x2, R236 ;  /* 0x000000020eae7825 */ /* 0x000fc600078e02ec */
[----:B------:R-:W2:Y:S01]  /*6b90*/  LDL.64 R236, [R1+0x38] ;  /* 0x0000380001ec7983 */ /* 0x000ea20000100a00 */
[----:B------:R-:W-:Y:S01]  /*6ba0*/  HGMMA.64x32x16.F32 R152, gdesc[UR36].tnspA, R152 ;  /* 0x20600000249879f0 */ /* 0x000fe20008700898 */
[C---:B0-----:R-:W-:Y:S02]  /*6bb0*/  IMAD.WIDE R202, R14.reuse, 0x2, R220 ;  /* 0x000000020eca7825 */ /* 0x041fe400078e02dc */
[----:B------:R-:W5:Y:S04]  /*6bc0*/  LDL.64 R220, [R1+0x48] ;  /* 0x0000480001dc7983 */ /* 0x000f680000100a00 */
[----:B------:R-:W2:Y:S01]  /*6bd0*/  LDG.E.U16 R173, desc[UR60][R202.64] ;  /* 0x0000003ccaad7981 */ /* 0x000ea2000c1e1500 */
[----:B------:R-:W-:-:S03]  /*6be0*/  IMAD.WIDE R16, R14, 0x2, R244 ;  /* 0x000000020e107825 */ /* 0x000fc600078e02f4 */
[----:B------:R-:W2:Y:S01]  /*6bf0*/  LDL.64 R244, [R1+0xe0] ;  /* 0x0000e00001f47983 */ /* 0x000ea20000100a00 */
[----:B------:R-:W-:-:S03]  /*6c00*/  IMAD.WIDE R200, R14, 0x2, R200 ;  /* 0x000000020ec87825 */ /* 0x000fc600078e02c8 */
[----:B------:R-:W2:Y:S01]  /*6c10*/  LDG.E.U16 R16, desc[UR60][R16.64] ;  /* 0x0000003c10107981 */ /* 0x000ea2000c1e1500 */
[----:B------:R-:W-:-:S03]  /*6c20*/  IMAD.WIDE R214, R14, 0x2, R214 ;  /* 0x000000020ed67825 */ /* 0x000fc600078e02d6 */
[----:B------:R0:W2:Y:S04]  /*6c30*/  LDG.E.U16 R5, desc[UR60][R200.64] ;  /* 0x0000003cc8057981 */ /* 0x0000a8000c1e1500 */
[----:B------:R-:W2:Y:S04]  /*6c40*/  LDG.E.U16 R179, desc[UR60][R214.64] ;  /* 0x0000003cd6b37981 */ /* 0x000ea8000c1e1500 */
[----:B------:R1:W2:Y:S01]  /*6c50*/  LDG.E.U16 R17, desc[UR60][R174.64] ;  /* 0x0000003cae117981 */ /* 0x0002a2000c1e1500 */
[C---:B0-----:R-:W-:Y:S01]  /*6c60*/  IMAD.WIDE R200, R14.reuse, 0x2, R232 ;  /* 0x000000020ec87825 */ /* 0x041fe200078e02e8 */
[----:B------:R-:W-:Y:S02]  /*6c70*/  HGMMA.64x32x16.F32 R152, gdesc[UR40].tnspA, R152 ;  /* 0x20600000289879f0 */ /* 0x000fe40008700898 */
[----:B------:R-:W2:Y:S04]  /*6c80*/  LDL.64 R232, [R1+0xc0] ;  /* 0x0000c00001e87983 */ /* 0x000ea80000100a00 */
[----:B------:R-:W2:Y:S01]  /*6c90*/  LDL.64 R214, [R1+0xf0] ;  /* 0x0000f00001d67983 */ /* 0x000ea20000100a00 */
[----:B-1----:R-:W-:-:S03]  /*6ca0*/  IMAD.WIDE R174, R14, 0x2, R224 ;  /* 0x000000020eae7825 */ /* 0x002fc600078e02e0 */
[----:B------:R0:W2:Y:S04]  /*6cb0*/  LDG.E.U16 R177, desc[UR60][R200.64] ;  /* 0x0000003cc8b17981 */ /* 0x0000a8000c1e1500 */
[----:B------:R-:W2:Y:S04]  /*6cc0*/  LDL.64 R224, [R1+0x18] ;  /* 0x0000180001e07983 */ /* 0x000ea80000100a00 */
[----:B------:R-:W2:Y:S01]  /*6cd0*/  LDG.E.U16 R175, desc[UR60][R174.64] ;  /* 0x0000003caeaf7981 */ /* 0x000ea2000c1e1500 */
[----:B0-----:R-:W-:-:S03]  /*6ce0*/  IMAD.WIDE R200, R14, 0x2, R248 ;  /* 0x000000020ec87825 */ /* 0x001fc600078e02f8 */
[----:B------:R-:W2:Y:S04]  /*6cf0*/  LDL.64 R248, [R1+0xb0] ;  /* 0x0000b00001f87983 */ /* 0x000ea80000100a00 */
[----:B------:R4:W2:Y:S01]  /*6d00*/  LDG.E.U16 R19, desc[UR60][R200.64] ;  /* 0x0000003cc8137981 */ /* 0x0008a2000c1e1500 */
[----:B------:R-:W-:Y:S04]  /*6d10*/  HGMMA.64x32x16.F32 R152, gdesc[UR44].tnspA, R152 ;  /* 0x206000002c9879f0 */ /* 0x000fe80008700898 */
[----:B------:R-:W-:Y:S01]  /*6d20*/  HGMMA.64x32x16.F32 R152, gdesc[UR48].tnspA, R152 ;  /* 0x20600000309879f0 */ /* 0x000fe20008700898 */
[----:B----4-:R-:W-:-:S02]  /*6d30*/  IMAD.WIDE R200, R14, 0x2, R240 ;  /* 0x000000020ec87825 */ /* 0x010fc400078e02f0 */
[----:B------:R-:W4:Y:S04]  /*6d40*/  LDL.64 R240, [R1+0x30] ;  /* 0x0000300001f07983 */ /* 0x000f280000100a00 */
[----:B------:R3:W4:Y:S02]  /*6d50*/  LDG.E.U16 R208, desc[UR60][R200.64] ;  /* 0x0000003cc8d07981 */ /* 0x000724000c1e1500 */
[C---:B---3--:R-:W-:Y:S02]  /*6d60*/  IMAD.WIDE R200, R14.reuse, 0x2, R228 ;  /* 0x000000020ec87825 */ /* 0x048fe400078e02e4 */
[----:B------:R-:W3:Y:S01]  /*6d70*/  LDL.64 R228, [R1+0x90] ;  /* 0x0000900001e47983 */ /* 0x000ee20000100a00 */
[----:B------:R-:W-:Y:S01]  /*6d80*/  HGMMA.64x32x16.F32 R152, gdesc[UR52].tnspA, R152, gsb0 ;  /* 0x20600000349879f0 */ /* 0x000fe20008000898 */
[----:B-----5:R-:W-:-:S02]  /*6d90*/  IMAD.WIDE R198, R14, 0x2, R220 ;  /* 0x000000020ec67825 */ /* 0x020fc400078e02dc */
[----:B------:R-:W5:Y:S04]  /*6da0*/  LDL.64 R220, [R1+0x8] ;  /* 0x0000080001dc7983 */ /* 0x000f680000100a00 */
[----:B------:R2:W4:Y:S02]  /*6db0*/  LDG.E.U16 R21, desc[UR60][R198.64] ;  /* 0x0000003cc6157981 */ /* 0x000524000c1e1500 */
[C---:B--2---:R-:W-:Y:S02]  /*6dc0*/  IMAD.WIDE R198, R14.reuse, 0x2, R244 ;  /* 0x000000020ec67825 */ /* 0x044fe400078e02f4 */
[----:B------:R-:W2:Y:S04]  /*6dd0*/  LDL.64 R244, [R1+0x40] ;  /* 0x0000400001f47983 */ /* 0x000ea80000100a00 */
[----:B------:R0:W2:Y:S02]  /*6de0*/  LDG.E.U16 R206, desc[UR60][R198.64] ;  /* 0x0000003cc6ce7981 */ /* 0x0000a4000c1e1500 */
[----:B0-----:R-:W-:-:S02]  /*6df0*/  IMAD.WIDE R198, R14, 0x2, R232 ;  /* 0x000000020ec67825 */ /* 0x001fc400078e02e8 */
[----:B------:R-:W4:Y:S02]  /*6e00*/  LDL.64 R232, [R1+0xa0] ;  /* 0x0000a00001e87983 */ /* 0x000f240000100a00 */
[C---:B------:R-:W-:Y:S02]  /*6e10*/  IMAD.WIDE R202, R14.reuse, 0x2, R214 ;  /* 0x000000020eca7825 */ /* 0x040fe400078e02d6 */
[----:B------:R-:W2:Y:S04]  /*6e20*/  LDG.E.U16 R212, desc[UR60][R198.64] ;  /* 0x0000003cc6d47981 */ /* 0x000ea8000c1e1500 */
[----:B------:R0:W2:Y:S04]  /*6e30*/  LDG.E.U16 R174, desc[UR60][R202.64] ;  /* 0x0000003ccaae7981 */ /* 0x0000a8000c1e1500 */
[----:B------:R-:W2:Y:S01]  /*6e40*/  LDG.E.U16 R214, desc[UR60][R200.64] ;  /* 0x0000003cc8d67981 */ /* 0x000ea2000c1e1500 */
[----:B0-----:R-:W-:-:S03]  /*6e50*/  IMAD.WIDE R202, R14, 0x2, R236 ;  /* 0x000000020eca7825 */ /* 0x001fc600078e02ec */
[----:B------:R-:W2:Y:S04]  /*6e60*/  LDL.64 R236, [R1+0x60] ;  /* 0x0000600001ec7983 */ /* 0x000ea80000100a00 */
[----:B------:R0:W2:Y:S02]  /*6e70*/  LDG.E.U16 R210, desc[UR60][R202.64] ;  /* 0x0000003ccad27981 */ /* 0x0000a4000c1e1500 */
[----:B0-----:R-:W-:-:S05]  /*6e80*/  IMAD.WIDE R202, R14, 0x2, R224 ;  /* 0x000000020eca7825 */ /* 0x001fca00078e02e0 */
[----:B------:R0:W2:Y:S02]  /*6e90*/  LDG.E.U16 R215, desc[UR60][R202.64] ;  /* 0x0000003ccad77981 */ /* 0x0000a4000c1e1500 */
[----:B0-----:R-:W-:-:S05]  /*6ea0*/  IMAD.WIDE R202, R14, 0x2, R222 ;  /* 0x000000020eca7825 */ /* 0x001fca00078e02de */
[----:B------:R3:W2:Y:S02]  /*6eb0*/  LDG.E.U16 R225, desc[UR60][R202.64] ;  /* 0x0000003ccae17981 */ /* 0x0006a4000c1e1500 */
[----:B---3--:R-:W-:-:S04]  /*6ec0*/  IMAD.WIDE R202, R14, 0x2, R228 ;  /* 0x000000020eca7825 */ /* 0x008fc800078e02e4 */
[----:B-----5:R-:W-:-:S05]  /*6ed0*/  IMAD.WIDE R198, R14, 0x2, R220 ;  /* 0x000000020ec67825 */ /* 0x020fca00078e02dc */
[----:B------:R0:W3:Y:S02]  /*6ee0*/  LDG.E.U16 R217, desc[UR60][R198.64] ;  /* 0x0000003cc6d97981 */ /* 0x0000e4000c1e1500 */
[----:B0-----:R-:W-:-:S05]  /*6ef0*/  IMAD.WIDE R198, R14, 0x2, R238 ;  /* 0x000000020ec67825 */ /* 0x001fca00078e02ee */
[----:B------:R0:W5:Y:S02]  /*6f00*/  LDG.E.U16 R221, desc[UR60][R198.64] ;  /* 0x0000003cc6dd7981 */ /* 0x000164000c1e1500 */
[C---:B0-----:R-:W-:Y:S02]  /*6f10*/  IMAD.WIDE R198, R14.reuse, 0x2, R248 ;  /* 0x000000020ec67825 */ /* 0x041fe400078e02f8 */
[----:B------:R-:W3:Y:S04]  /*6f20*/  LDL.64 R248, [R1] ;  /* 0x0000000001f87983 */ /* 0x000ee80000100a00 */
[----:B------:R-:W5:Y:S04]  /*6f30*/  LDG.E.U16 R228, desc[UR60][R198.64] ;  /* 0x0000003cc6e47981 */ /* 0x000f68000c1e1500 */
[----:B------:R-:W2:Y:S01]  /*6f40*/  LDL.64 R198, [R1+0x80] ;  /* 0x0000800001c67983 */ /* 0x000ea20000100a00 */
[----:B------:R-:W-:-:S05]  /*6f50*/  IMAD.WIDE R200, R14, 0x2, R246 ;  /* 0x000000020ec87825 */ /* 0x000fca00078e02f6 */
[----:B------:R0:W5:Y:S02]  /*6f60*/  LDG.E.U16 R220, desc[UR60][R200.64] ;  /* 0x0000003cc8dc7981 */ /* 0x000164000c1e1500 */
[----:B0-----:R-:W-:-:S05]  /*6f70*/  IMAD.WIDE R200, R14, 0x2, R230 ;  /* 0x000000020ec87825 */ /* 0x001fca00078e02e6 */
[----:B------:R4:W5:Y:S02]  /*6f80*/  LDG.E.U16 R224, desc[UR60][R200.64] ;  /* 0x0000003cc8e07981 */ /* 0x000964000c1e1500 */
[C---:B----4-:R-:W-:Y:S02]  /*6f90*/  IMAD.WIDE R200, R14.reuse, 0x2, R232 ;  /* 0x000000020ec87825 */ /* 0x050fe400078e02e8 */
[----:B------:R0:W4:Y:S04]  /*6fa0*/  LDG.E.U16 R232, desc[UR60][R202.64] ;  /* 0x0000003ccae87981 */ /* 0x000128000c1e1500 */
[----:B------:R-:W4:Y:S04]  /*6fb0*/  LDG.E.U16 R229, desc[UR60][R200.64] ;  /* 0x0000003cc8e57981 */ /* 0x000f28000c1e1500 */
[----:B------:R-:W3:Y:S01]  /*6fc0*/  LDL.64 R200, [R1+0x70] ;  /* 0x0000700001c87983 */ /* 0x000ee20000100a00 */
[----:B--2---:R-:W-:-:S05]  /*6fd0*/  IMAD.WIDE R198, R14, 0x2, R198 ;  /* 0x000000020ec67825 */ /* 0x004fca00078e02c6 */
[----:B------:R-:W2:Y:S04]  /*6fe0*/  LDG.E.U16 R233, desc[UR60][R198.64] ;  /* 0x0000003cc6e97981 */ /* 0x000ea8000c1e1500 */
[----:B------:R-:W5:Y:S01]  /*6ff0*/  LDL.64 R198, [R1+0x50] ;  /* 0x0000500001c67983 */ /* 0x000f620000100a00 */
[----:B0-----:R-:W-:-:S05]  /*7000*/  IMAD.WIDE R202, R14, 0x2, R236 ;  /* 0x000000020eca7825 */ /* 0x001fca00078e02ec */
[----:B------:R0:W2:Y:S02]  /*7010*/  LDG.E.U16 R237, desc[UR60][R202.64] ;  /* 0x0000003ccaed7981 */ /* 0x0000a4000c1e1500 */
[----:B0-----:R-:W-:-:S04]  /*7020*/  IMAD.WIDE R202, R14, 0x2, R240 ;  /* 0x000000020eca7825 */ /* 0x001fc800078e02f0 */
[----:B---3--:R-:W-:-:S05]  /*7030*/  IMAD.WIDE R200, R14, 0x2, R200 ;  /* 0x000000020ec87825 */ /* 0x008fca00078e02c8 */
[----:B------:R0:W3:Y:S02]  /*7040*/  LDG.E.U16 R236, desc[UR60][R200.64] ;  /* 0x0000003cc8ec7981 */ /* 0x0000e4000c1e1500 */
[C---:B0-----:R-:W-:Y:S02]  /*7050*/  IMAD.WIDE R200, R14.reuse, 0x2, R244 ;  /* 0x000000020ec87825 */ /* 0x041fe400078e02f4 */
[----:B------:R0:W3:Y:S04]  /*7060*/  LDG.E.U16 R244, desc[UR60][R202.64] ;  /* 0x0000003ccaf47981 */ /* 0x0000e8000c1e1500 */
[----:B------:R-:W3:Y:S04]  /*7070*/  LDG.E.U16 R241, desc[UR60][R200.64] ;  /* 0x0000003cc8f17981 */ /* 0x000ee8000c1e1500 */
[----:B------:R-:W4:Y:S01]  /*7080*/  LDL.64 R200, [R1+0x10] ;  /* 0x0000100001c87983 */ /* 0x000f220000100a00 */
[----:B-----5:R-:W-:-:S05]  /*7090*/  IMAD.WIDE R198, R14, 0x2, R198 ;  /* 0x000000020ec67825 */ /* 0x020fca00078e02c6 */
[----:B------:R-:W5:Y:S04]  /*70a0*/  LDG.E.U16 R240, desc[UR60][R198.64] ;  /* 0x0000003cc6f07981 */ /* 0x000f68000c1e1500 */
[----:B------:R-:W2:Y:S01]  /*70b0*/  LDL.64 R198, [R1+0x20] ;  /* 0x0000200001c67983 */ /* 0x000ea20000100a00 */
[----:B0-----:R-:W-:-:S05]  /*70c0*/  IMAD.WIDE R202, R14, 0x2, R248 ;  /* 0x000000020eca7825 */ /* 0x001fca00078e02f8 */
[----:B------:R0:W5:Y:S02]  /*70d0*/  LDG.E.U16 R249, desc[UR60][R202.64] ;  /* 0x0000003ccaf97981 */ /* 0x000164000c1e1500 */
[----:B0-----:R-:W-:-:S06]  /*70e0*/  IMAD.WIDE R202, R14, 0x2, R226 ;  /* 0x000000020eca7825 */ /* 0x001fcc00078e02e2 */
[----:B------:R0:W5:Y:S01]  /*70f0*/  LDG.E.U16 R202, desc[UR60][R202.64] ;  /* 0x0000003ccaca7981 */ /* 0x000162000c1e1500 */
[----:B------:R-:W-:Y:S02]  /*7100*/  WARPGROUP.DEPBAR.LE gsb0, 0x0 ;  /* 0x00008000000079c5 */ /* 0x000fe40000010000 */
[----:B------:R-:W-:Y:S01]  /*7110*/  UMOV UR59, 0x80000020 ;  /* 0x80000020003b7882 */ /* 0x000fe20000000000 */
[----:B0-----:R-:W0:Y:S01]  /*7120*/  LDC R203, c[0x0][0x280] ;  /* 0x0000a000ffcb7b82 */ /* 0x001e220000000800 */
[----:B----4-:R-:W-:-:S05]  /*7130*/  IMAD.WIDE R200, R14, 0x2, R200 ;  /* 0x000000020ec87825 */ /* 0x010fca00078e02c8 */
[----:B------:R1:W4:Y:S02]  /*7140*/  LDG.E.U16 R248, desc[UR60][R200.64] ;  /* 0x0000003cc8f87981 */ /* 0x000324000c1e1500 */
[----:B-1----:R-:W-:-:S06]  /*7150*/  IMAD.WIDE R200, R14, 0x2, R234 ;  /* 0x000000020ec87825 */ /* 0x002fcc00078e02ea */
[----:B------:R1:W4:Y:S02]  /*7160*/  LDG.E.U16 R200, desc[UR60][R200.64] ;  /* 0x0000003cc8c87981 */ /* 0x000324000c1e1500 */
[----:B-1----:R-:W1:Y:S01]  /*7170*/  LDC R201, c[0x0][0x238] ;  /* 0x00008e00ffc97b82 */ /* 0x002e620000000800 */
[----:B--2---:R-:W-:-:S05]  /*7180*/  IMAD.WIDE R198, R14, 0x2, R198 ;  /* 0x000000020ec67825 */ /* 0x004fca00078e02c6 */
[----:B------:R2:W4:Y:S02]  /*7190*/  LDG.E.U16 R245, desc[UR60][R198.64] ;  /* 0x0000003cc6f57981 */ /* 0x000524000c1e1500 */
[----:B--2---:R-:W-:-:S05]  /*71a0*/  IMAD.WIDE R198, R14, 0x2, R242 ;  /* 0x000000020ec67825 */ /* 0x004fca00078e02f2 */
[----:B------:R2:W4:Y:S02]  /*71b0*/  LDG.E.U16 R250, desc[UR60][R198.64] ;  /* 0x0000003cc6fa7981 */ /* 0x000524000c1e1500 */
[----:B--2---:R-:W-:-:S06]  /*71c0*/  IMAD.WIDE R198, R14, 0x2, R218 ;  /* 0x000000020ec67825 */ /* 0x004fcc00078e02da */
[----:B------:R-:W2:Y:S01]  /*71d0*/  LDG.E.U16 R198, desc[UR60][R198.64] ;  /* 0x0000003cc6c67981 */ /* 0x000ea2000c1e1500 */
[----:B------:R-:W-:Y:S06]  /*71e0*/  BAR.SYNC.DEFER_BLOCKING 0x0 ;  /* 0x0000000000007b1d */ /* 0x000fec0000010000 */
[----:B------:R1:W-:Y:S04]  /*71f0*/  STS.U16 [R0+0x8a00], R18 ;  /* 0x008a001200007388 */ /* 0x0003e80000000400 */
[----:B------:R3:W-:Y:S01]  /*7200*/  STS.U16 [R0+0x9000], R23 ;  /* 0x0090001700007388 */ /* 0x0007e20000000400 */
[-C--:B-1----:R-:W-:Y:S01]  /*7210*/  FMUL R18, R152, R201.reuse ;  /* 0x000000c998127220 */ /* 0x082fe20000400000 */
[----:B---3--:R-:W-:-:S05]  /*7220*/  FMUL R23, R153, R201 ;  /* 0x000000c999177220 */ /* 0x008fca0000400000 */
[----:B------:R-:W-:Y:S01]  /*7230*/  FMNMX R18, R18, R23, !PT ;  /* 0x0000001712127209 */ /* 0x000fe20007800000 */
[----:B------:R-:W-:-:S05]  /*7240*/  FMUL R23, R156, R201 ;  /* 0x000000c99c177220 */ /* 0x000fca0000400000 */
        /* <DEDUP_REMOVED lines=10> */
[----:B------:R-:W-:-:S05]  /*72f0*/  FMNMX R18, R23, R18, !PT ;  /* 0x0000001217127209 */ /* 0x000fca0007800000 */
[----:B------:R-:W1:Y:S04]  /*7300*/  SHFL.BFLY PT, R23, R18, 0x2, 0x1f ;  /* 0x0c401f0012177f89 */ /* 0x000e6800000e0000 */
[----:B------:R-:W-:Y:S04]  /*7310*/  STS.U16 [R0+0x8400], R187 ;  /* 0x008400bb00007388 */ /* 0x000fe80000000400 */
[----:B------:R3:W-:Y:S04]  /*7320*/  STS.U16 [R0+0x8600], R186 ;  /* 0x008600ba00007388 */ /* 0x0007e80000000400 */
[----:B------:R0:W-:Y:S04]  /*7330*/  STS.U16 [R0+0x9800], R176 ;  /* 0x009800b000007388 */ /* 0x0001e80000000400 */
[----:B------:R5:W-:Y:S04]  /*7340*/  STS.U16 [R0+0x9c00], R168 ;  /* 0x009c00a800007388 */ /* 0x000be80000000400 */
[----:B---3--:R-:W3:Y:S01]  /*7350*/  LDL.64 R186, [R1+0x3b0] ;  /* 0x0003b00001ba7983 */ /* 0x008ee20000100a00 */
[-C--:B0-----:R-:W-:Y:S01]  /*7360*/  FMUL R176, R155, R201.reuse ;  /* 0x000000c99bb07220 */ /* 0x081fe20000400000 */
[----:B-----5:R-:W-:-:S05]  /*7370*/  FMUL R168, R154, R201 ;  /* 0x000000c99aa87220 */ /* 0x020fca0000400000 */
[----:B------:R-:W-:Y:S01]  /*7380*/  FMNMX R168, R168, R176, !PT ;  /* 0x000000b0a8a87209 */ /* 0x000fe20007800000 */
[----:B------:R-:W-:Y:S01]  /*7390*/  FMUL R176, R158, R201 ;  /* 0x000000c99eb07220 */ /* 0x000fe20000400000 */
[----:B-1----:R-:W-:-:S04]  /*73a0*/  FMNMX R23, R18, R23, !PT ;  /* 0x0000001712177209 */ /* 0x002fc80007800000 */
[----:B------:R-:W-:Y:S01]  /*73b0*/  FMNMX R168, R176, R168, !PT ;  /* 0x000000a8b0a87209 */ /* 0x000fe20007800000 */
[-C--:B------:R-:W-:Y:S01]  /*73c0*/  FMUL R176, R159, R201.reuse ;  /* 0x000000c99fb07220 */ /* 0x080fe20000400000 */
[----:B------:R-:W-:-:S04]  /*73d0*/  FMUL R18, R162, R201 ;  /* 0x000000c9a2127220 */ /* 0x000fc80000400000 */
[----:B------:R-:W-:-:S04]  /*73e0*/  FMNMX R168, R176, R168, !PT ;  /* 0x000000a8b0a87209 */ /* 0x000fc80007800000 */
[----:B------:R-:W-:Y:S02]  /*73f0*/  FMNMX R168, R18, R168, !PT ;  /* 0x000000a812a87209 */ /* 0x000fe40007800000 */
[----:B------:R-:W0:Y:S01]  /*7400*/  SHFL.BFLY PT, R18, R23, 0x1, 0x1f ;  /* 0x0c201f0017127f89 */ /* 0x000e2200000e0000 */
[----:B------:R-:W-:-:S05]  /*7410*/  FMUL R176, R163, R201 ;  /* 0x000000c9a3b07220 */ /* 0x000fca0000400000 */
[----:B------:R-:W-:Y:S01]  /*7420*/  FMNMX R168, R176, R168, !PT ;  /* 0x000000a8b0a87209 */ /* 0x000fe20007800000 */
[----:B------:R-:W-:-:S05]  /*7430*/  FMUL R176, R166, R201 ;  /* 0x000000c9a6b07220 */ /* 0x000fca0000400000 */
[----:B------:R-:W-:Y:S01]  /*7440*/  FMNMX R168, R176, R168, !PT ;  /* 0x000000a8b0a87209 */ /* 0x000fe20007800000 */
[----:B------:R-:W-:-:S05]  /*7450*/  FMUL R176, R167, R201 ;  /* 0x000000c9a7b07220 */ /* 0x000fca0000400000 */
[----:B------:R-:W-:Y:S02]  /*7460*/  FMNMX R168, R176, R168, !PT ;  /* 0x000000a8b0a87209 */ /* 0x000fe40007800000 */
[----:B0-----:R-:W-:-:S03]  /*7470*/  FMNMX R18, R23, R18, !PT ;  /* 0x0000001217127209 */ /* 0x001fc60007800000 */
[----:B------:R-:W0:Y:S01]  /*7480*/  SHFL.BFLY PT, R23, R168, 0x2, 0x1f ;  /* 0x0c401f00a8177f89 */ /* 0x000e2200000e0000 */
[----:B------:R-:W-:-:S05]  /*7490*/  FMNMX R18, R18, R15, !PT ;  /* 0x0000000f12127209 */ /* 0x000fca0007800000 */
[----:B------:R-:W-:Y:S01]  /*74a0*/  FFMA R152, R152, R201, -R18 ;  /* 0x000000c998987223 */ /* 0x000fe20000000812 */
[----:B------:R1:W-:Y:S03]  /*74b0*/  STS.U16 [R0+0xa400], R5 ;  /* 0x00a4000500007388 */ /* 0x0003e60000000400 */
[----:B-1----:R-:W-:Y:S01]  /*74c0*/  FMUL R5, R152, 1.4426950216293334961 ;  /* 0x3fb8aa3b98057820 */ /* 0x002fe20000400000 */
[----:B0-----:R-:W-:-:S05]  /*74d0*/  FMNMX R168, R168, R23, !PT ;  /* 0x00000017a8a87209 */ /* 0x001fca0007800000 */
[----:B------:R-:W0:Y:S04]  /*74e0*/  SHFL.BFLY PT, R152, R168, 0x1, 0x1f ;  /* 0x0c201f00a8987f89 */ /* 0x000e2800000e0000 */
        /* <DEDUP_REMOVED lines=24> */
[----:B------:R-:W-:Y:S01]  /*7670*/  STS.U16 [R0+0xbe00], R225 ;  /* 0x00be00e100007388 */ /* 0x000fe20000000400 */
[----:B------:R-:W-:-:S03]  /*7680*/  FFMA R161, R161, R201, -R18 ;  /* 0x000000c9a1a17223 */ /* 0x000fc60000000812 */
        /* <DEDUP_REMOVED lines=28> */
[----:B------:R-:W-:Y:S04]  /*7850*/  STS.U16 [R2+0xb900], R250 ;  /* 0x00b900fa02007388 */ /* 0x000fe80000000400 */
[----:B------:R-:W-:Y:S04]  /*7860*/  STS.U16 [R2+0xbb00], R200 ;  /* 0x00bb00c802007388 */ /* 0x000fe80000000400 */
[----:B------:R-:W-:Y:S04]  /*7870*/  STS.U16 [R2+0xbd00], R202 ;  /* 0x00bd00ca02007388 */ /* 0x000fe80000000400 */
[----:B--2---:R-:W-:Y:S01]  /*7880*/  STS.U16 [R2+0xbf00], R198 ;  /* 0x00bf00c602007388 */ /* 0x004fe20000000400 */
[----:B0-----:R-:W-:Y:S01]  /*7890*/  FMNMX R152, R168, R152, !PT ;  /* 0x00000098a8987209 */ /* 0x001fe20007800000 */
[----:B------:R0:W-:Y:S06]  /*78a0*/  MEMBAR.ALL.CTA ;  /* 0x0000000000007992 */ /* 0x0001ec0000008000 */
[----:B0-----:R-:W0:Y:S01]  /*78b0*/  FENCE.VIEW.ASYNC.S ;  /* 0x00000000000073c6 */ /* 0x001e220000000000 */
[----:B-1----:R-:W-:Y:S01]  /*78c0*/  FMUL R21, R161, 1.4426950216293334961 ;  /* 0x3fb8aa3ba1157820 */ /* 0x002fe20000400000 */
[----:B------:R-:W-:Y:S01]  /*78d0*/  FMNMX R161, R152, R170, !PT ;  /* 0x000000aa98a17209 */ /* 0x000fe20007800000 */
[----:B------:R-:W-:-:S04]  /*78e0*/  FFMA R153, R153, R201, -R18 ;  /* 0x000000c999997223 */ /* 0x000fc80000000812 */
[-CC-:B------:R-:W-:Y:S01]  /*78f0*/  FFMA R152, R162, R201.reuse, -R161.reuse ;  /* 0x000000c9a2987223 */ /* 0x180fe200000008a1 */
[-CC-:B------:R-:W-:Y:S01]  /*7900*/  FFMA R163, R163, R201.reuse, -R161.reuse ;  /* 0x000000c9a3a37223 */ /* 0x180fe200000008a1 */
[----:B------:R-:W-:Y:S01]  /*7910*/  FMUL R16, R153, 1.4426950216293334961 ;  /* 0x3fb8aa3b99107820 */ /* 0x000fe20000400000 */
[-CC-:B------:R-:W-:Y:S01]  /*7920*/  FFMA R160, R160, R201.reuse, -R18.reuse ;  /* 0x000000c9a0a07223 */ /* 0x180fe20000000812 */
[----:B-----5:R-:W-:Y:S01]  /*7930*/  FMUL R20, R152, 1.4426950216293334961 ;  /* 0x3fb8aa3b98147820 */ /* 0x020fe20000400000 */
[-C--:B------:R-:W-:Y:S01]  /*7940*/  FFMA R166, R166, R201.reuse, -R161 ;  /* 0x000000c9a6a67223 */ /* 0x080fe200000008a1 */
[-CC-:B------:R-:W-:Y:S01]  /*7950*/  FFMA R156, R156, R201.reuse, -R18.reuse ;  /* 0x000000c99c9c7223 */ /* 0x180fe20000000812 */
[-CC-:B------:R-:W-:Y:S01]  /*7960*/  FFMA R23, R157, R201.reuse, -R18.reuse ;  /* 0x000000c99d177223 */ /* 0x180fe20000000812 */
[-CC-:B------:R-:W-:Y:S01]  /*7970*/  FFMA R164, R164, R201.reuse, -R18.reuse ;  /* 0x000000c9a4a47223 */ /* 0x180fe20000000812 */
[-C--:B------:R-:W-:Y:S01]  /*7980*/  FFMA R165, R165, R201.reuse, -R18 ;  /* 0x000000c9a5a57223 */ /* 0x080fe20000000812 */
[----:B------:R-:W-:Y:S01]  /*7990*/  FADD R153, -R18, R15 ;  /* 0x0000000f12997221 */ /* 0x000fe20000000100 */
[-CC-:B------:R-:W-:Y:S01]  /*79a0*/  FFMA R167, R167, R201.reuse, -R161.reuse ;  /* 0x000000c9a7a77223 */ /* 0x180fe200000008a1 */
[----:B------:R-:W-:Y:S01]  /*79b0*/  FADD R152, -R161, R170 ;  /* 0x000000aaa1987221 */ /* 0x000fe20000000100 */
[-CC-:B------:R-:W-:Y:S01]  /*79c0*/  FFMA R154, R154, R201.reuse, -R161.reuse ;  /* 0x000000c99a9a7223 */ /* 0x180fe200000008a1 */
[-CC-:B------:R-:W-:Y:S01]  /*79d0*/  FFMA R155, R155, R201.reuse, -R161.reuse ;  /* 0x000000c99b9b7223 */ /* 0x180fe200000008a1 */
[-CC-:B------:R-:W-:Y:S01]  /*79e0*/  FFMA R158, R158, R201.reuse, -R161.reuse ;  /* 0x000000c99e9e7223 */ /* 0x180fe200000008a1 */
[----:B------:R-:W-:Y:S01]  /*79f0*/  FFMA R159, R159, R201, -R161 ;  /* 0x000000c99f9f7223 */ /* 0x000fe200000008a1 */
[----:B------:R-:W-:Y:S01]  /*7a00*/  FMUL R22, R163, 1.4426950216293334961 ;  /* 0x3fb8aa3ba3167820 */ /* 0x000fe20000400000 */
        /* <DEDUP_REMOVED lines=13> */
[----:B------:R-:W1:Y:S08]  /*7ae0*/  MUFU.EX2 R164, R153 ;  /* 0x0000009900a47308 */ /* 0x000e700000000800 */
[----:B------:R-:W2:Y:S08]  /*7af0*/  MUFU.EX2 R167, R152 ;  /* 0x0000009800a77308 */ /* 0x000eb00000000800 */
[----:B------:R-:W-:Y:S08]  /*7b00*/  MUFU.EX2 R15, R165 ;  /* 0x000000a5000f7308 */ /* 0x000ff00000000800 */
[----:B------:R-:W-:Y:S08]  /*7b10*/  MUFU.EX2 R5, R5 ;  /* 0x0000000500057308 */ /* 0x000ff00000000800 */
[----:B------:R-:W4:Y:S08]  /*7b20*/  MUFU.EX2 R16, R16 ;  /* 0x0000001000107308 */ /* 0x000f300000000800 */
[----:B------:R-:W-:Y:S08]  /*7b30*/  MUFU.EX2 R17, R17 ;  /* 0x0000001100117308 */ /* 0x000ff00000000800 */
[----:B------:R-:W5:Y:S08]  /*7b40*/  MUFU.EX2 R23, R23 ;  /* 0x0000001700177308 */ /* 0x000f700000000800 */
[----:B------:R-:W-:Y:S08]  /*7b50*/  MUFU.EX2 R19, R19 ;  /* 0x0000001300137308 */ /* 0x000ff00000000800 */
[----:B------:R-:W-:Y:S08]  /*7b60*/  MUFU.EX2 R21, R21 ;  /* 0x0000001500157308 */ /* 0x000ff00000000800 */
[----:B------:R-:W-:Y:S08]  /*7b70*/  MUFU.EX2 R160, R160 ;  /* 0x000000a000a07308 */ /* 0x000ff00000000800 */
[----:B------:R5:W-:Y:S08]  /*7b80*/  MUFU.EX2 R165, R154 ;  /* 0x0000009a00a57308 */ /* 0x000bf00000000800 */
[----:B------:R-:W3:Y:S08]  /*7b90*/  MUFU.EX2 R168, R155 ;  /* 0x0000009b00a87308 */ /* 0x000ef00000000800 */
[----:B------:R-:W-:Y:S08]  /*7ba0*/  MUFU.EX2 R171, R158 ;  /* 0x0000009e00ab7308 */ /* 0x000ff00000000800 */
[----:B------:R-:W0:Y:S08]  /*7bb0*/  MUFU.EX2 R162, R159 ;  /* 0x0000009f00a27308 */ /* 0x000e300000000800 */
[----:B------:R-:W-:Y:S08]  /*7bc0*/  MUFU.EX2 R20, R20 ;  /* 0x0000001400147308 */ /* 0x000ff00000000800 */
[----:B------:R-:W0:Y:S08]  /*7bd0*/  MUFU.EX2 R22, R22 ;  /* 0x0000001600167308 */ /* 0x000e300000000800 */
[----:B------:R-:W-:Y:S08]  /*7be0*/  MUFU.EX2 R163, R163 ;  /* 0x000000a300a37308 */ /* 0x000ff00000000800 */
[----:B------:R-:W0:Y:S01]  /*7bf0*/  MUFU.EX2 R166, R166 ;  /* 0x000000a600a67308 */ /* 0x000e220000000800 */
[-C--:B-1----:R-:W-:Y:S01]  /*7c00*/  FMUL R24, R24, R164.reuse ;  /* 0x000000a418187220 */ /* 0x082fe20000400000 */
[-C--:B------:R-:W-:Y:S01]  /*7c10*/  FMUL R25, R25, R164.reuse ;  /* 0x000000a419197220 */ /* 0x080fe20000400000 */
        /* <DEDUP_REMOVED lines=61> */
[----:B------:R-:W-:Y:S01]  /*7ff0*/  FMUL R149, R149, R164 ;  /* 0x000000a495957220 */ /* 0x000fe20000400000 */
[-C--:B--2---:R-:W-:Y:S01]  /*8000*/  FMUL R26, R26, R167.reuse ;  /* 0x000000a71a1a7220 */ /* 0x084fe20000400000 */
        /* <DEDUP_REMOVED lines=63> */
[----:B----4-:R-:W-:-:S02]  /*8400*/  F2FP.F16.F32.PACK_AB R152, R16, R5 ;  /* 0x000000051098723e */ /* 0x010fc400000000ff */
[----:B-----5:R-:W-:Y:S02]  /*8410*/  F2FP.F16.F32.PACK_AB R154, R23, R17 ;  /* 0x00000011179a723e */ /* 0x020fe400000000ff */
[----:B---3--:R-:W-:Y:S02]  /*8420*/  F2FP.F16.F32.PACK_AB R153, R168, R165 ;  /* 0x000000a5a899723e */ /* 0x008fe400000000ff */
[----:B0-----:R-:W-:Y:S02]  /*8430*/  F2FP.F16.F32.PACK_AB R155, R162, R171 ;  /* 0x000000aba29b723e */ /* 0x001fe400000000ff */
[----:B------:R-:W-:Y:S02]  /*8440*/  F2FP.F16.F32.PACK_AB R156, R21, R19 ;  /* 0x00000013159c723e */ /* 0x000fe400000000ff */
[----:B------:R-:W-:Y:S02]  /*8450*/  F2FP.F16.F32.PACK_AB R157, R22, R20 ;  /* 0x00000014169d723e */ /* 0x000fe400000000ff */
[----:B------:R-:W-:-:S02]  /*8460*/  F2FP.F16.F32.PACK_AB R158, R15, R160 ;  /* 0x000000a00f9e723e */ /* 0x000fc400000000ff */
[----:B------:R-:W-:Y:S01]  /*8470*/  F2FP.F16.F32.PACK_AB R159, R166, R163 ;  /* 0x000000a3a69f723e */ /* 0x000fe200000000ff */
[----:B------:R-:W-:Y:S06]  /*8480*/  BAR.SYNC.DEFER_BLOCKING 0x0 ;  /* 0x0000000000007b1d */ /* 0x000fec0000010000 */
[----:B------:R-:W-:-:S06]  /*8490*/  WARPGROUP.ARRIVE ;  /* 0x00000000000079c5 */ /* 0x000fcc0000000000 */
[----:B------:R-:W-:Y:S01]  /*84a0*/  HGMMA.64x256x16.F32 R24, R152, gdesc[UR56], R24 ;  /* 0x03e0003898187df0 */ /* 0x000fe20008700818 */
[----:B------:R-:W-:Y:S02]  /*84b0*/  R2UR UR58, R186 ;  /* 0x00000000ba3a72ca */ /* 0x000fe400000e0000 */
[----:B------:R-:W-:Y:S01]  /*84c0*/  R2UR UR59, R187 ;  /* 0x00000000bb3b72ca */ /* 0x000fe200000e0000 */
[----:B------:R-:W-:Y:S01]  /*84d0*/  FADD R5, R5, R16 ;  /* 0x0000001005057221 */ /* 0x000fe20000000000 */
[----:B------:R-:W-:-:S03]  /*84e0*/  FADD R165, R165, R168 ;  /* 0x000000a8a5a57221 */ /* 0x000fc60000000000 */
[----:B------:R-:W-:Y:S01]  /*84f0*/  FADD R5, R17, R5 ;  /* 0x0000000511057221 */ /* 0x000fe20000000000 */
[----:B------:R-:W-:-:S03]  /*8500*/  FADD R165, R171, R165 ;  /* 0x000000a5aba57221 */ /* 0x000fc60000000000 */
[----:B------:R-:W-:Y:S01]  /*8510*/  FADD R5, R23, R5 ;  /* 0x0000000517057221 */ /* 0x000fe20000000000 */
[----:B------:R-:W-:-:S03]  /*8520*/  FADD R165, R162, R165 ;  /* 0x000000a5a2a57221 */ /* 0x000fc60000000000 */
[----:B------:R-:W-:Y:S01]  /*8530*/  FADD R5, R19, R5 ;  /* 0x0000000513057221 */ /* 0x000fe20000000000 */
[----:B------:R-:W-:Y:S01]  /*8540*/  FADD R165, R20, R165 ;  /* 0x000000a514a57221 */ /* 0x000fe20000000000 */
[----:B------:R-:W0:Y:S02]  /*8550*/  LDC R19, c[0x0][0x254] ;  /* 0x00009500ff137b82 */ /* 0x000e240000000800 */
[----:B------:R-:W-:Y:S01]  /*8560*/  FADD R5, R21, R5 ;  /* 0x0000000515057221 */ /* 0x000fe20000000000 */
[----:B------:R-:W-:-:S03]  /*8570*/  FADD R165, R22, R165 ;  /* 0x000000a516a57221 */ /* 0x000fc60000000000 */
[----:B------:R-:W-:Y:S01]  /*8580*/  FADD R5, R160, R5 ;  /* 0x00000005a0057221 */ /* 0x000fe20000000000 */
[----:B------:R-:W-:-:S03]  /*8590*/  FADD R165, R163, R165 ;  /* 0x000000a5a3a57221 */ /* 0x000fc60000000000 */
[----:B------:R-:W-:Y:S01]  /*85a0*/  FADD R5, R15, R5 ;  /* 0x000000050f057221 */ /* 0x000fe20000000000 */
[----:B------:R-:W-:-:S04]  /*85b0*/  FADD R165, R166, R165 ;  /* 0x000000a5a6a57221 */ /* 0x000fc80000000000 */
[----:B------:R-:W1:Y:S04]  /*85c0*/  SHFL.BFLY PT, R15, R5, 0x2, 0x1f ;  /* 0x0c401f00050f7f89 */ /* 0x000e6800000e0000 */
[----:B------:R-:W2:Y:S01]  /*85d0*/  SHFL.BFLY PT, R16, R165, 0x2, 0x1f ;  /* 0x0c401f00a5107f89 */ /* 0x000ea200000e0000 */
[----:B------:R-:W-:Y:S01]  /*85e0*/  HGMMA.64x256x16.F32 R24, R156, gdesc[UR56], R24, gsb0 ;  /* 0x03e000389c187df0 */ /* 0x000fe20008000818 */
[----:B-1----:R-:W-:Y:S01]  /*85f0*/  FADD R15, R5, R15 ;  /* 0x0000000f050f7221 */ /* 0x002fe20000000000 */
[----:B--2---:R-:W-:-:S04]  /*8600*/  FADD R16, R165, R16 ;  /* 0x00000010a5107221 */ /* 0x004fc80000000000 */
[----:B------:R-:W1:Y:S04]  /*8610*/  SHFL.BFLY PT, R5, R15, 0x1, 0x1f ;  /* 0x0c201f000f057f89 */ /* 0x000e6800000e0000 */
[----:B------:R-:W2:Y:S01]  /*8620*/  SHFL.BFLY PT, R17, R16, 0x1, 0x1f ;  /* 0x0c201f0010117f89 */ /* 0x000ea200000e0000 */
[----:B------:R-:W-:-:S05]  /*8630*/  VIADD R3, R3, 0x20 ;  /* 0x0000002003037836 */ /* 0x000fca0000000000 */
[----:B------:R-:W-:Y:S01]  /*8640*/  ISETP.GE.AND P0, PT, R3, R203, PT ;  /* 0x000000cb0300720c */ /* 0x000fe20003f06270 */
[----:B0-----:R-:W-:Y:S01]  /*8650*/  IMAD R4, R19, 0x20, R4 ;  /* 0x0000002013047824 */ /* 0x001fe200078e0204 */
[----:B------:R-:W-:Y:S01]  /*8660*/  MOV R170, R161 ;  /* 0x000000a100aa7202 */ /* 0x000fe20000000f00 */
[----:B------:R-:W-:Y:S02]  /*8670*/  IMAD R14, R251, 0x20, R14 ;  /* 0x00000020fb0e7824 */ /* 0x000fe400078e020e */
[----:B-1----:R-:W-:Y:S01]  /*8680*/  FADD R5, R15, R5 ;  /* 0x000000050f057221 */ /* 0x002fe20000000000 */
[----:B--2---:R-:W-:-:S03]  /*8690*/  FADD R17, R16, R17 ;  /* 0x0000001110117221 */ /* 0x004fc60000000000 */
[----:B------:R-:W-:Y:S01]  /*86a0*/  FFMA R216, R164, R216, R5 ;  /* 0x000000d8a4d87223 */ /* 0x000fe20000000005 */
[--C-:B------:R-:W-:Y:S02]  /*86b0*/  IMAD.MOV.U32 R16, RZ, RZ, R18.reuse ;  /* 0x000000ffff107224 */ /* 0x100fe400078e0012 */
[----:B------:R-:W-:Y:S01]  /*86c0*/  FFMA R169, R167, R169, R17 ;  /* 0x000000a9a7a97223 */ /* 0x000fe20000000011 */
[----:B------:R-:W-:Y:S02]  /*86d0*/  IMAD.MOV.U32 R5, RZ, RZ, R161 ;  /* 0x000000ffff057224 */ /* 0x000fe400078e00a1 */
[----:B------:R-:W-:Y:S01]  /*86e0*/  IMAD.MOV.U32 R15, RZ, RZ, R18 ;  /* 0x000000ffff0f7224 */ /* 0x000fe200078e0012 */
[----:B------:R-:W-:Y:S02]  /*86f0*/  WARPGROUP.DEPBAR.LE gsb0, 0x0 ;  /* 0x00008000000079c5 */ /* 0x000fe40000010000 */
[----:B------:R-:W-:Y:S05]  /*8700*/  @!P0 BRA `(.L_x_1) ;  /* 0xffffffcc00088947 */ /* 0x000fea000383ffff */
.L_x_0:
[----:B------:R-:W0:Y:S01]  /*8710*/  S2R R6, SR_TID.X ;  /* 0x0000000000067919 */ /* 0x000e220000002100 */
[----:B------:R-:W-:Y:S01]  /*8720*/  MOV R17, 0x400 ;  /* 0x0000040000117802 */ /* 0x000fe20000000f00 */
[----:B------:R-:W-:Y:S01]  /*8730*/  FMUL R13, R130, 0.25 ;  /* 0x3e800000820d7820 */ /* 0x000fe20000400000 */
[----:B------:R-:W-:Y:S01]  /*8740*/  FSETP.GT.AND P1, PT, |R169|, 8.50705917302346158658e+37, PT ;  /* 0x7e800000a900780b */ /* 0x000fe20003f24200 */
[----:B------:R-:W1:Y:S01]  /*8750*/  S2R R18, SR_CgaCtaId ;  /* 0x0000000000127919 */ /* 0x000e620000008800 */
[----:B------:R-:W-:Y:S01]  /*8760*/  FMUL R12, R119, 0.25 ;  /* 0x3e800000770c7820 */ /* 0x000fe20000400000 */
[----:B------:R-:W-:Y:S01]  /*8770*/  FMUL R11, R142, 0.25 ;  /* 0x3e8000008e0b7820 */ /* 0x000fe20000400000 */
[----:B------:R-:W-:Y:S01]  /*8780*/  FSEL R130, R13, R130, P1 ;  /* 0x000000820d827208 */ /* 0x000fe20000800000 */
[----:B------:R-:W-:Y:S01]  /*8790*/  FMUL R13, R110, 0.25 ;  /* 0x3e8000006e0d7820 */ /* 0x000fe20000400000 */
[----:B------:R-:W-:Y:S01]  /*87a0*/  FMUL R14, R39, 0.25 ;  /* 0x3e800000270e7820 */ /* 0x000fe20000400000 */
[----:B------:R-:W-:Y:S01]  /*87b0*/  FSEL R119, R12, R119, P1 ;  /* 0x000000770c777208 */ /* 0x000fe20000800000 */
        /* <DEDUP_REMOVED lines=21> */
[C---:B0-----:R-:W-:Y:S01]  /*8910*/  IMAD.SHL.U32 R7, R6.reuse, 0x4, RZ ;  /* 0x0000000406077824 */ /* 0x041fe200078e00ff */
[C---:B------:R-:W-:Y:S01]  /*8920*/  LOP3.LUT R0, R6.reuse, 0x7, RZ, 0xc0, !PT ;  /* 0x0000000706007812 */ /* 0x040fe200078ec0ff */
[C---:B------:R-:W-:Y:S01]  /*8930*/  IMAD.SHL.U32 R3, R6.reuse, 0x8, RZ ;  /* 0x0000000806037824 */ /* 0x040fe200078e00ff */
[----:B------:R-:W-:Y:S01]  /*8940*/  LOP3.LUT R9, R6, 0x7f, RZ, 0xc0, !PT ;  /* 0x0000007f06097812 */ /* 0x000fe200078ec0ff */
[----:B------:R-:W-:Y:S01]  /*8950*/  FMUL R14, R145, 0.25 ;  /* 0x3e800000910e7820 */ /* 0x000fe20000400000 */
[----:B-1----:R-:W-:Y:S01]  /*8960*/  LEA R17, R18, R17, 0x18 ;  /* 0x0000001112117211 */ /* 0x002fe200078ec0ff */
[----:B------:R-:W-:Y:S01]  /*8970*/  FMUL R21, R30, 0.25 ;  /* 0x3e8000001e157820 */ /* 0x000fe20000400000 */
[----:B------:R-:W-:Y:S01]  /*8980*/  LOP3.LUT R7, R7, 0xc0, RZ, 0xc0, !PT ;  /* 0x000000c007077812 */ /* 0x000fe200078ec0ff */
[----:B------:R-:W-:Y:S01]  /*8990*/  FMUL R20, R27, 0.25 ;  /* 0x3e8000001b147820 */ /* 0x000fe20000400000 */
[----:B------:R-:W-:Y:S01]  /*89a0*/  LOP3.LUT R3, R3, 0x380, RZ, 0xc0, !PT ;  /* 0x0000038003037812 */ /* 0x000fe200078ec0ff */
[----:B------:R-:W-:Y:S01]  /*89b0*/  IMAD R4, R0, 0x10, R17 ;  /* 0x0000001000047824 */ /* 0x000fe200078e0211 */
[----:B------:R-:W-:Y:S01]  /*89c0*/  FSEL R43, R12, R43, P1 ;  /* 0x0000002b0c2b7208 */ /* 0x000fe20000800000 */
[----:B------:R-:W-:Y:S01]  /*89d0*/  FMUL R12, R35, 0.25 ;  /* 0x3e800000230c7820 */ /* 0x000fe20000400000 */
[----:B------:R-:W-:Y:S01]  /*89e0*/  FSEL R34, R15, R34, P1 ;  /* 0x000000220f227208 */ /* 0x000fe20000800000 */
[----:B------:R-:W-:-:S02]  /*89f0*/  IMAD R8, R0, -0x8, R4 ;  /* 0xfffffff800087824 */ /* 0x000fc400078e0204 */
[----:B------:R-:W-:Y:S01]  /*8a00*/  FMUL R15, R24, 0.25 ;  /* 0x3e800000180f7820 */ /* 0x000fe20000400000 */
[----:B------:R-:W-:Y:S01]  /*8a10*/  IMAD R0, R9, 0x10, R17 ;  /* 0x0000001009007824 */ /* 0x000fe200078e0211 */
[----:B------:R-:W-:Y:S01]  /*8a20*/  LOP3.LUT R9, R6, 0x8, RZ, 0xc0, !PT ;  /* 0x0000000806097812 */ /* 0x000fe200078ec0ff */
[----:B------:R-:W-:Y:S02]  /*8a30*/  IMAD.IADD R10, R7, 0x1, R8 ;  /* 0x00000001070a7824 */ /* 0x000fe400078e0208 */
[----:B------:R-:W-:Y:S01]  /*8a40*/  FMUL R7, R26, 0.25 ;  /* 0x3e8000001a077820 */ /* 0x000fe20000400000 */
[----:B------:R-:W-:Y:S01]  /*8a50*/  FMUL R8, R151, 0.25 ;  /* 0x3e80000097087820 */ /* 0x000fe20000400000 */
[----:B------:R-:W-:Y:S01]  /*8a60*/  FSEL R35, R12, R35, P1 ;  /* 0x000000230c237208 */ /* 0x000fe20000800000 */
[----:B------:R-:W-:Y:S01]  /*8a70*/  IMAD R4, R9, 0x80, R4 ;  /* 0x0000008009047824 */ /* 0x000fe200078e0204 */
[----:B------:R-:W-:Y:S01]  /*8a80*/  FSETP.GT.AND P2, PT, |R216|, 8.50705917302346158658e+37, PT ;  /* 0x7e800000d800780b */ /* 0x000fe20003f44200 */
[----:B------:R-:W-:Y:S01]  /*8a90*/  FMUL R12, R149, 0.25 ;  /* 0x3e800000950c7820 */ /* 0x000fe20000400000 */
[----:B------:R-:W-:Y:S01]  /*8aa0*/  FSEL R26, R7, R26, P1 ;  /* 0x0000001a071a7208 */ /* 0x000fe20000800000 */
[----:B------:R-:W-:Y:S01]  /*8ab0*/  FMUL R22, R65, 0.25 ;  /* 0x3e80000041167820 */ /* 0x000fe20000400000 */
[----:B------:R-:W-:Y:S01]  /*8ac0*/  IADD3 R4, R3, R4, RZ ;  /* 0x0000000403047210 */ /* 0x000fe20007ffe0ff */
[----:B------:R-:W-:Y:S01]  /*8ad0*/  FMUL R23, R64, 0.25 ;  /* 0x3e80000040177820 */ /* 0x000fe20000400000 */
[----:B------:R-:W-:Y:S01]  /*8ae0*/  LEA.HI R3, R9, R10, RZ, 0x1f ;  /* 0x0000000a09037211 */ /* 0x000fe200078ff8ff */
        /* <DEDUP_REMOVED lines=171> */
[----:B------:R-:W-:Y:S01]  /*95a0*/  BAR.SYNC.DEFER_BLOCKING 0x0 ;  /* 0x0000000000007b1d */ /* 0x000fe20000010000 */
[----:B------:R-:W-:-:S02]  /*95b0*/  FSEL R14, R15, R72, P2 ;  /* 0x000000480f0e7208 */ /* 0x000fc40001000000 */
[----:B------:R-:W-:Y:S02]  /*95c0*/  FSEL R15, R20, R69, P2 ;  /* 0x00000045140f7208 */ /* 0x000fe40001000000 */
[----:B------:R-:W-:Y:S02]  /*95d0*/  FSEL R20, R21, R68, P2 ;  /* 0x0000004415147208 */ /* 0x000fe40001000000 */
[----:B------:R-:W-:Y:S01]  /*95e0*/  FSEL R10, R10, R47, P1 ;  /* 0x0000002f0a0a7208 */ /* 0x000fe20000800000 */
[----:B------:R-:W-:Y:S01]  /*95f0*/  FMUL R47, R56, 0.25 ;  /* 0x3e800000382f7820 */ /* 0x000fe20000400000 */
[----:B------:R-:W-:Y:S01]  /*9600*/  FSEL R21, R22, R65, P2 ;  /* 0x0000004116157208 */ /* 0x000fe20001000000 */
[----:B------:R-:W0:Y:S01]  /*9610*/  S2R R242, SR_TID.X ;  /* 0x0000000000f27919 */ /* 0x000e220000002100 */
[----:B------:R-:W-:Y:S02]  /*9620*/  FSEL R22, R23, R64, P2 ;  /* 0x0000004017167208 */ /* 0x000fe40001000000 */
        /* <DEDUP_REMOVED lines=15> */
[C---:B------:R-:W-:Y:S01]  /*9720*/  FMUL R45, R216.reuse, 8388608 ;  /* 0x4b000000d82d7820 */ /* 0x040fe20000400000 */
[----:B------:R-:W-:Y:S01]  /*9730*/  FSETP.GEU.AND P3, PT, R216, 1.175494350822287508e-38, PT ;  /* 0x00800000d800780b */ /* 0x000fe20003f6e000 */
[----:B------:R-:W-:Y:S01]  /*9740*/  FMUL R44, R169, 8388608 ;  /* 0x4b000000a92c7820 */ /* 0x000fe20000400000 */
[----:B------:R-:W-:Y:S01]  /*9750*/  FSEL R40, R47, R40, P2 ;  /* 0x000000282f287208 */ /* 0x000fe20001000000 */
[----:B------:R-:W-:Y:S01]  /*9760*/  FMUL R47, R32, 0.25 ;  /* 0x3e800000202f7820 */ /* 0x000fe20000400000 */
[----:B------:R-:W-:Y:S01]  /*9770*/  FSEL R153, R46, R33, P2 ;  /* 0x000000212e997208 */ /* 0x000fe20001000000 */
[----:B------:R-:W1:Y:S01]  /*9780*/  S2R R240, SR_CTAID.X ;  /* 0x0000000000f07919 */ /* 0x000e620000002500 */
[----:B------:R-:W-:-:S02]  /*9790*/  FSETP.GEU.AND P4, PT, R169, 1.175494350822287508e-38, PT ;  /* 0x00800000a900780b */ /* 0x000fc40003f8e000 */
[----:B------:R-:W-:Y:S01]  /*97a0*/  FSEL R33, R45, R216, !P3 ;  /* 0x000000d82d217208 */ /* 0x000fe20005800000 */
[----:B------:R-:W2:Y:S01]  /*97b0*/  S2R R244, SR_CTAID.Y ;  /* 0x0000000000f47919 */ /* 0x000ea20000002600 */
[----:B------:R-:W-:Y:S02]  /*97c0*/  FSEL R154, R47, R32, P2 ;  /* 0x000000202f9a7208 */ /* 0x000fe40001000000 */
[----:B------:R-:W-:Y:S01]  /*97d0*/  FSEL R32, R44, R169, !P4 ;  /* 0x000000a92c207208 */ /* 0x000fe20006000000 */
[----:B------:R-:W-:Y:S01]  /*97e0*/  VIADD R44, R33, 0xc0cafb0d ;  /* 0xc0cafb0d212c7836 */ /* 0x000fe20000000000 */
[C---:B------:R-:W-:Y:S01]  /*97f0*/  FSETP.GEU.AND P5, PT, |R169|.reuse, 1.175494350822287508e-38, PT ;  /* 0x00800000a900780b */ /* 0x040fe20003fae200 */
[----:B------:R-:W-:Y:S01]  /*9800*/  @P1 FMUL R169, R169, 0.25 ;  /* 0x3e800000a9a91820 */ /* 0x000fe20000400000 */
[----:B------:R-:W-:Y:S01]  /*9810*/  LOP3.LUT R2, R6, 0x40, RZ, 0xc0, !PT ;  /* 0x0000004006027812 */ /* 0x000fe200078ec0ff */
[----:B------:R-:W-:Y:S01]  /*9820*/  VIADD R45, R32, 0xc0cafb0d ;  /* 0xc0cafb0d202d7836 */ /* 0x000fe20000000000 */
[----:B------:R-:W-:-:S02]  /*9830*/  LOP3.LUT R158, R44, 0xff800000, RZ, 0xc0, !PT ;  /* 0xff8000002c9e7812 */ /* 0x000fc400078ec0ff */
[----:B------:R-:W-:Y:S02]  /*9840*/  FSEL R44, RZ, -23, P3 ;  /* 0xc1b80000ff2c7808 */ /* 0x000fe40001800000 */
[C---:B------:R-:W-:Y:S01]  /*9850*/  FSETP.GEU.AND P3, PT, |R216|.reuse, 1.175494350822287508e-38, PT ;  /* 0x00800000d800780b */ /* 0x040fe20003f6e200 */
[----:B------:R-:W-:Y:S01]  /*9860*/  @P2 FMUL R216, R216, 0.25 ;  /* 0x3e800000d8d82820 */ /* 0x000fe20000400000 */
[----:B------:R-:W-:Y:S01]  /*9870*/  ISETP.NE.U32.AND P0, PT, R2, RZ, PT ;  /* 0x000000ff0200720c */ /* 0x000fe20003f05070 */
[----:B------:R-:W-:Y:S01]  /*9880*/  IMAD.SHL.U32 R2, R6, 0x2, RZ ;  /* 0x0000000206027824 */ /* 0x000fe200078e00ff */
[----:B------:R-:W-:Y:S01]  /*9890*/  FSEL R57, R50, R57, P2 ;  /* 0x0000003932397208 */ /* 0x000fe20001000000 */
[----:B------:R-:W-:Y:S01]  /*98a0*/  @!P5 FMUL R169, R169, 16777216 ;  /* 0x4b800000a9a9d820 */ /* 0x000fe20000400000 */
[----:B------:R-:W-:Y:S01]  /*98b0*/  FMUL R50, R49, 0.25 ;  /* 0x3e80000031327820 */ /* 0x000fe20000400000 */
[----:B------:R-:W-:Y:S01]  /*98c0*/  FSEL R18, R18, R147, P1 ;  /* 0x0000009312127208 */ /* 0x000fe20000800000 */
[----:B------:R-:W-:Y:S01]  /*98d0*/  @!P5 FMUL R142, R142, 16777216 ;  /* 0x4b8000008e8ed820 */ /* 0x000fe20000400000 */
[----:B------:R-:W-:Y:S01]  /*98e0*/  LOP3.LUT R2, R2, 0xf8, RZ, 0xc0, !PT ;  /* 0x000000f802027812 */ /* 0x000fe200078ec0ff */
[----:B------:R-:W-:Y:S01]  /*98f0*/  @!P5 FMUL R131, R131, 16777216 ;  /* 0x4b8000008383d820 */ /* 0x000fe20000400000 */
[----:B------:R-:W3:Y:S01]  /*9900*/  MUFU.RCP R169, R169 ;  /* 0x000000a900a97308 */ /* 0x000ee20000001000 */
[----:B------:R-:W-:Y:S01]  /*9910*/  FSEL R147, R50, R49, P2 ;  /* 0x0000003132937208 */ /* 0x000fe20001000000 */
[----:B------:R-:W-:Y:S01]  /*9920*/  @!P3 FMUL R216, R216, 16777216 ;  /* 0x4b800000d8d8b820 */ /* 0x000fe20000400000 */
[----:B------:R-:W-:-:S02]  /*9930*/  IMAD.IADD R2, R17, 0x1, R2 ;  /* 0x0000000111027824 */ /* 0x000fc400078e0202 */
[----:B------:R-:W-:Y:S01]  /*9940*/  FMUL R17, R150, 0.25 ;  /* 0x3e80000096117820 */ /* 0x000fe20000400000 */
[----:B------:R-:W-:Y:S01]  /*9950*/  FMUL R49, R36, 0.25 ;  /* 0x3e80000024317820 */ /* 0x000fe20000400000 */
[----:B------:R-:W-:Y:S01]  /*9960*/  FMUL R50, R25, 0.25 ;  /* 0x3e80000019327820 */ /* 0x000fe20000400000 */
[----:B------:R-:W-:Y:S01]  /*9970*/  LOP3.LUT R155, R45, 0xff800000, RZ, 0xc0, !PT ;  /* 0xff8000002d9b7812 */ /* 0x000fe200078ec0ff */
[----:B------:R-:W4:Y:S01]  /*9980*/  MUFU.RCP R156, R216 ;  /* 0x000000d8009c7308 */ /* 0x000f220000001000 */
[----:B------:R-:W-:Y:S01]  /*9990*/  FSEL R17, R17, R150, P1 ;  /* 0x0000009611117208 */ /* 0x000fe20000800000 */
[----:B------:R-:W-:Y:S01]  /*99a0*/  @!P5 FMUL R35, R35, 16777216 ;  /* 0x4b8000002323d820 */ /* 0x000fe20000400000 */
[----:B------:R-:W-:Y:S01]  /*99b0*/  FSEL R150, R51, R48, P2 ;  /* 0x0000003033967208 */ /* 0x000fe20001000000 */
[----:B------:R-:W-:Y:S01]  /*99c0*/  FMUL R48, R37, 0.25 ;  /* 0x3e80000025307820 */ /* 0x000fe20000400000 */
[----:B------:R-:W-:Y:S01]  /*99d0*/  FSEL R36, R49, R36, P2 ;  /* 0x0000002431247208 */ /* 0x000fe20001000000 */
[----:B------:R-:W-:Y:S01]  /*99e0*/  FMUL R49, R28, 0.25 ;  /* 0x3e8000001c317820 */ /* 0x000fe20000400000 */
[----:B------:R-:W-:Y:S01]  /*99f0*/  I2FP.F32.S32 R45, R158 ;  /* 0x0000009e002d7245 */ /* 0x000fe20000201400 */
[----:B------:R-:W-:Y:S01]  /*9a00*/  @!P5 FMUL R11, R11, 16777216 ;  /* 0x4b8000000b0bd820 */ /* 0x000fe20000400000 */
[----:B------:R-:W-:Y:S01]  /*9a10*/  FSEL R37, R48, R37, P2 ;  /* 0x0000002530257208 */ /* 0x000fe20001000000 */
[----:B------:R-:W-:Y:S01]  /*9a20*/  FMUL R48, R29, 0.25 ;  /* 0x3e8000001d307820 */ /* 0x000fe20000400000 */
[----:B------:R-:W-:Y:S01]  /*9a30*/  FSEL R161, R50, R25, P2 ;  /* 0x0000001932a17208 */ /* 0x000fe20001000000 */
[----:B------:R-:W-:Y:S01]  /*9a40*/  @!P3 FMUL R24, R24, 16777216 ;  /* 0x4b8000001818b820 */ /* 0x000fe20000400000 */
[----:B------:R-:W-:Y:S01]  /*9a50*/  FSEL R159, R49, R28, P2 ;  /* 0x0000001c319f7208 */ /* 0x000fe20001000000 */
[----:B------:R-:W-:Y:S01]  /*9a60*/  FFMA.FTZ R25, R45, 1.1920928955078125e-07, R44 ;  /* 0x340000002d197823 */ /* 0x000fe2000001002c */
[----:B------:R-:W-:Y:S01]  /*9a70*/  FSEL R157, R48, R29, P2 ;  /* 0x0000001d309d7208 */ /* 0x000fe20001000000 */
[----:B------:R-:W-:Y:S01]  /*9a80*/  @!P5 FMUL R31, R31, 16777216 ;  /* 0x4b8000001f1fd820 */ /* 0x000fe20000400000 */
[----:B------:R-:W-:Y:S01]  /*9a90*/  @!P5 FMUL R27, R27, 16777216 ;  /* 0x4b8000001b1bd820 */ /* 0x000fe20000400000 */
[----:B------:R-:W-:Y:S01]  /*9aa0*/  @!P5 FMUL R130, R130, 16777216 ;  /* 0x4b8000008282d820 */ /* 0x000fe20000400000 */
[----:B---3--:R-:W-:Y:S01]  /*9ab0*/  FMUL R45, R169, R142 ;  /* 0x0000008ea92d7220 */ /* 0x008fe20000400000 */
[----:B------:R-:W-:Y:S01]  /*9ac0*/  @!P5 FMUL R59, R59, 16777216 ;  /* 0x4b8000003b3bd820 */ /* 0x000fe20000400000 */
[C---:B------:R-:W-:Y:S01]  /*9ad0*/  FMUL R50, R169.reuse, R131 ;  /* 0x00000083a9327220 */ /* 0x040fe20000400000 */
[----:B------:R-:W-:Y:S01]  /*9ae0*/  FMUL R142, R169, R35 ;  /* 0x00000023a98e7220 */ /* 0x000fe20000400000 */
[----:B------:R-:W-:Y:S01]  /*9af0*/  @!P5 FMUL R123, R123, 16777216 ;  /* 0x4b8000007b7bd820 */ /* 0x000fe20000400000 */
[----:B------:R-:W-:Y:S01]  /*9b00*/  @!P5 FMUL R58, R58, 16777216 ;  /* 0x4b8000003a3ad820 */ /* 0x000fe20000400000 */
[----:B------:R-:W-:Y:S01]  /*9b10*/  @!P5 FMUL R10, R10, 16777216 ;  /* 0x4b8000000a0ad820 */ /* 0x000fe20000400000 */
[----:B------:R-:W-:Y:S01]  /*9b20*/  FMUL R131, R169, R11 ;  /* 0x0000000ba9837220 */ /* 0x000fe20000400000 */
[----:B----4-:R-:W-:Y:S01]  /*9b30*/  FMUL R35, R156, R24 ;  /* 0x000000189c237220 */ /* 0x010fe20000400000 */
[----:B------:R-:W-:Y:S01]  /*9b40*/  @!P5 FMUL R8, R8, 16777216 ;  /* 0x4b8000000808d820 */ /* 0x000fe20000400000 */
[----:B------:R-:W-:Y:S01]  /*9b50*/  @!P5 FMUL R9, R9, 16777216 ;  /* 0x4b8000000909d820 */ /* 0x000fe20000400000 */
[----:B------:R-:W-:Y:S01]  /*9b60*/  @!P5 FMUL R30, R30, 16777216 ;  /* 0x4b8000001e1ed820 */ /* 0x000fe20000400000 */
[C---:B------:R-:W-:Y:S01]  /*9b70*/  FMUL R11, R169.reuse, R31 ;  /* 0x0000001fa90b7220 */ /* 0x040fe20000400000 */
[----:B------:R-:W-:Y:S01]  /*9b80*/  FMUL R24, R169, R27 ;  /* 0x0000001ba9187220 */ /* 0x000fe20000400000 */
[----:B------:R-:W-:Y:S01]  /*9b90*/  I2FP.F32.S32 R47, R155 ;  /* 0x0000009b002f7245 */ /* 0x000fe20000201400 */
[----:B------:R-:W-:Y:S01]  /*9ba0*/  @!P5 FMUL R26, R26, 16777216 ;  /* 0x4b8000001a1ad820 */ /* 0x000fe20000400000 */
[----:B------:R-:W-:Y:S01]  /*9bb0*/  @!P3 FMUL R157, R157, 16777216 ;  /* 0x4b8000009d9db820 */ /* 0x000fe20000400000 */
[----:B------:R-:W-:Y:S01]  /*9bc0*/  @!P3 FMUL R159, R159, 16777216 ;  /* 0x4b8000009f9fb820 */ /* 0x000fe20000400000 */
[----:B------:R-:W-:Y:S01]  /*9bd0*/  @!P3 FMUL R161, R161, 16777216 ;  /* 0x4b800000a1a1b820 */ /* 0x000fe20000400000 */
[----:B------:R-:W-:Y:S01]  /*9be0*/  FMUL R49, R169, R130 ;  /* 0x00000082a9317220 */ /* 0x000fe20000400000 */
[----:B------:R-:W-:Y:S01]  /*9bf0*/  @!P5 FMUL R99, R99, 16777216 ;  /* 0x4b8000006363d820 */ /* 0x000fe20000400000 */
[----:B------:R-:W-:Y:S01]  /*9c00*/  FMUL R130, R169, R59 ;  /* 0x0000003ba9827220 */ /* 0x000fe20000400000 */
[----:B------:R-:W-:-:S02]  /*9c10*/  IMAD.IADD R155, R32, 0x1, -R155 ;  /* 0x00000001209b7824 */ /* 0x000fc400078e0a9b */
[----:B------:R-:W-:Y:S01]  /*9c20*/  @!P5 FMUL R75, R75, 16777216 ;  /* 0x4b8000004b4bd820 */ /* 0x000fe20000400000 */
[C---:B------:R-:W-:Y:S01]  /*9c30*/  FMUL R60, R169.reuse, R123 ;  /* 0x0000007ba93c7220 */ /* 0x040fe20000400000 */
[C---:B------:R-:W-:Y:S01]  /*9c40*/  FMUL R59, R169.reuse, R58 ;  /* 0x0000003aa93b7220 */ /* 0x040fe20000400000 */
[C---:B------:R-:W-:Y:S01]  /*9c50*/  FMUL R29, R169.reuse, R10 ;  /* 0x0000000aa91d7220 */ /* 0x040fe20000400000 */
[C---:B------:R-:W-:Y:S01]  /*9c60*/  FMUL R58, R169.reuse, R8 ;  /* 0x00000008a93a7220 */ /* 0x040fe20000400000 */
[C---:B------:R-:W-:Y:S01]  /*9c70*/  FMUL R123, R169.reuse, R9 ;  /* 0x00000009a97b7220 */ /* 0x040fe20000400000 */
[C---:B------:R-:W-:Y:S01]  /*9c80*/  FMUL R10, R169.reuse, R30 ;  /* 0x0000001ea90a7220 */ /* 0x040fe20000400000 */
[----:B------:R-:W-:Y:S01]  /*9c90*/  @!P3 FMUL R120, R120, 16777216 ;  /* 0x4b8000007878b820 */ /* 0x000fe20000400000 */
[C---:B------:R-:W-:Y:S01]  /*9ca0*/  FMUL R9, R156.reuse, R157 ;  /* 0x0000009d9c097220 */ /* 0x040fe20000400000 */
[C---:B------:R-:W-:Y:S01]  /*9cb0*/  FMUL R8, R156.reuse, R159 ;  /* 0x0000009f9c087220 */ /* 0x040fe20000400000 */
[----:B------:R-:W-:Y:S01]  /*9cc0*/  FMUL R30, R156, R161 ;  /* 0x000000a19c1e7220 */ /* 0x000fe20000400000 */
[----:B------:R-:W-:Y:S01]  /*9cd0*/  FMUL R31, R169, R26 ;  /* 0x0000001aa91f7220 */ /* 0x000fe20000400000 */
[----:B------:R-:W-:Y:S01]  /*9ce0*/  F2FP.F16.F32.PACK_AB R11, R11, R24 ;  /* 0x000000180b0b723e */ /* 0x000fe200000000ff */
[----:B------:R-:W-:Y:S01]  /*9cf0*/  @!P3 FMUL R12, R12, 16777216 ;  /* 0x4b8000000c0cb820 */ /* 0x000fe20000400000 */
[----:B------:R-:W-:Y:S01]  /*9d00*/  FMUL R76, R169, R99 ;  /* 0x00000063a94c7220 */ /* 0x000fe20000400000 */
[----:B------:R-:W-:-:S02]  /*9d10*/  IMAD.MOV.U32 R24, RZ, RZ, 0x3dc6b27f ;  /* 0x3dc6b27fff187424 */ /* 0x000fc400078e00ff */
[----:B------:R-:W-:Y:S01]  /*9d20*/  FADD R155, R155, -1 ;  /* 0xbf8000009b9b7421 */ /* 0x000fe20000000000 */
[----:B------:R-:W-:Y:S01]  /*9d30*/  FMUL R99, R169, R75 ;  /* 0x0000004ba9637220 */ /* 0x000fe20000400000 */
[C---:B------:R-:W-:Y:S01]  /*9d40*/  FMUL R75, R156.reuse, R120 ;  /* 0x000000789c4b7220 */ /* 0x040fe20000400000 */
[----:B------:R-:W-:Y:S01]  /*9d50*/  FMUL R120, R156, R12 ;  /* 0x0000000c9c787220 */ /* 0x000fe20000400000 */
[----:B------:R-:W-:Y:S01]  /*9d60*/  F2FP.F16.F32.PACK_AB R8, R8, R35 ;  /* 0x000000230808723e */ /* 0x000fe200000000ff */
[----:B------:R-:W-:Y:S01]  /*9d70*/  FFMA.FTZ R12, R155, R24, -0.16845393180847167969 ;  /* 0xbe2c7f309b0c7423 */ /* 0x000fe20000010018 */
[----:B------:R-:W-:Y:S01]  /*9d80*/  F2FP.F16.F32.PACK_AB R9, R9, R30 ;  /* 0x0000001e0909723e */ /* 0x000fe200000000ff */
[----:B------:R-:W-:Y:S01]  /*9d90*/  IMAD.IADD R158, R33, 0x1, -R158 ;  /* 0x00000001219e7824 */ /* 0x000fe200078e0a9e */
[----:B------:R-:W-:Y:S01]  /*9da0*/  F2FP.F16.F32.PACK_AB R10, R10, R31 ;  /* 0x0000001f0a0a723e */ /* 0x000fe200000000ff */
[----:B------:R-:W-:Y:S01]  /*9db0*/  FFMA.FTZ R12, R155, R12, 0.1716887056827545166 ;  /* 0x3e2fcf2a9b0c7423 */ /* 0x000fe2000001000c */
[----:B------:R-:W-:Y:S01]  /*9dc0*/  @!P3 FMUL R149, R149, 16777216 ;  /* 0x4b8000009595b820 */ /* 0x000fe20000400000 */
[----:B------:R-:W-:Y:S01]  /*9dd0*/  FADD R158, R158, -1 ;  /* 0xbf8000009e9e7421 */ /* 0x000fe20000000000 */
[----:B------:R-:W-:Y:S01]  /*9de0*/  @!P3 FMUL R148, R148, 16777216 ;  /* 0x4b8000009494b820 */ /* 0x000fe20000400000 */
[----:B------:R-:W-:Y:S01]  /*9df0*/  STSM.16.M88.4 [R4], R8 ;  /* 0x0000000804007844 */ /* 0x000fe20000000200 */
[----:B------:R-:W-:Y:S01]  /*9e00*/  FFMA.FTZ R12, R155, R12, -0.17900948226451873779 ;  /* 0xbe374e439b0c7423 */ /* 0x000fe2000001000c */
[----:B------:R-:W-:Y:S01]  /*9e10*/  FFMA.FTZ R27, R158, R24, -0.16845393180847167969 ;  /* 0xbe2c7f309e1b7423 */ /* 0x000fe20000010018 */
[----:B------:R-:W-:Y:S01]  /*9e20*/  @!P3 FMUL R145, R145, 16777216 ;  /* 0x4b8000009191b820 */ /* 0x000fe20000400000 */
[----:B------:R-:W-:Y:S01]  /*9e30*/  BAR.SYNC.DEFER_BLOCKING 0x0 ;  /* 0x0000000000007b1d */ /* 0x000fe20000010000 */
[----:B------:R-:W-:Y:S01]  /*9e40*/  FFMA.FTZ R12, R155, R12, 0.20512372255325317383 ;  /* 0x3e520bf49b0c7423 */ /* 0x000fe2000001000c */
[----:B------:R-:W-:Y:S01]  /*9e50*/  @!P3 FMUL R144, R144, 16777216 ;  /* 0x4b8000009090b820 */ /* 0x000fe20000400000 */
[----:B------:R-:W-:Y:S01]  /*9e60*/  @!P3 FMUL R141, R141, 16777216 ;  /* 0x4b8000008d8db820 */ /* 0x000fe20000400000 */
[----:B------:R-:W-:Y:S01]  /*9e70*/  @!P3 FMUL R140, R140, 16777216 ;  /* 0x4b8000008c8cb820 */ /* 0x000fe20000400000 */
[----:B------:R-:W-:Y:S01]  /*9e80*/  FFMA.FTZ R12, R155, R12, -0.24046532809734344482 ;  /* 0xbe763c8b9b0c7423 */ /* 0x000fe2000001000c */
[----:B------:R-:W-:Y:S01]  /*9e90*/  @!P3 FMUL R137, R137, 16777216 ;  /* 0x4b8000008989b820 */ /* 0x000fe20000400000 */
[----:B------:R-:W-:Y:S01]  /*9ea0*/  @!P3 FMUL R136, R136, 16777216 ;  /* 0x4b8000008888b820 */ /* 0x000fe20000400000 */
[----:B------:R-:W-:Y:S01]  /*9eb0*/  @!P3 FMUL R133, R133, 16777216 ;  /* 0x4b8000008585b820 */ /* 0x000fe20000400000 */
[----:B------:R-:W-:Y:S01]  /*9ec0*/  FFMA.FTZ R12, R155, R12, 0.28857114911079406738 ;  /* 0x3e93bf999b0c7423 */ /* 0x000fe2000001000c */
[----:B------:R-:W-:Y:S01]  /*9ed0*/  @!P3 FMUL R132, R132, 16777216 ;  /* 0x4b8000008484b820 */ /* 0x000fe20000400000 */
[----:B------:R-:W-:Y:S01]  /*9ee0*/  @!P3 FMUL R129, R129, 16777216 ;  /* 0x4b8000008181b820 */ /* 0x000fe20000400000 */
[----:B------:R-:W-:Y:S01]  /*9ef0*/  @!P3 FMUL R128, R128, 16777216 ;  /* 0x4b8000008080b820 */ /* 0x000fe20000400000 */
[----:B------:R-:W-:Y:S01]  /*9f00*/  FFMA.FTZ R12, R155, R12, -0.36067417263984680176 ;  /* 0xbeb8aa499b0c7423 */ /* 0x000fe2000001000c */
[----:B------:R-:W-:Y:S01]  /*9f10*/  @!P3 FMUL R125, R125, 16777216 ;  /* 0x4b8000007d7db820 */ /* 0x000fe20000400000 */
[----:B------:R-:W-:Y:S01]  /*9f20*/  @!P3 FMUL R124, R124, 16777216 ;  /* 0x4b8000007c7cb820 */ /* 0x000fe20000400000 */
[----:B------:R-:W-:Y:S01]  /*9f30*/  @!P3 FMUL R121, R121, 16777216 ;  /* 0x4b8000007979b820 */ /* 0x000fe20000400000 */
[----:B------:R-:W-:Y:S01]  /*9f40*/  FFMA.FTZ R12, R155, R12, 0.48089820146560668945 ;  /* 0x3ef6384a9b0c7423 */ /* 0x000fe2000001000c */
[----:B------:R-:W-:Y:S01]  /*9f50*/  @!P3 FMUL R117, R117, 16777216 ;  /* 0x4b8000007575b820 */ /* 0x000fe20000400000 */
[----:B------:R-:W-:Y:S01]  /*9f60*/  @!P3 FMUL R116, R116, 16777216 ;  /* 0x4b8000007474b820 */ /* 0x000fe20000400000 */
[----:B------:R-:W-:Y:S01]  /*9f70*/  @!P3 FMUL R113, R113, 16777216 ;  /* 0x4b8000007171b820 */ /* 0x000fe20000400000 */
[----:B------:R-:W-:Y:S01]  /*9f80*/  @!P3 FMUL R112, R112, 16777216 ;  /* 0x4b8000007070b820 */ /* 0x000fe20000400000 */
[----:B------:R-:W-:Y:S01]  /*9f90*/  @!P3 FMUL R109, R109, 16777216 ;  /* 0x4b8000006d6db820 */ /* 0x000fe20000400000 */
[----:B------:R-:W-:Y:S01]  /*9fa0*/  @!P3 FMUL R108, R108, 16777216 ;  /* 0x4b8000006c6cb820 */ /* 0x000fe20000400000 */
[----:B------:R-:W3:Y:S01]  /*9fb0*/  LDS.128 R8, [R0] ;  /* 0x0000000000087984 */ /* 0x000ee20000000c00 */
[----:B------:R-:W-:Y:S01]  /*9fc0*/  @!P3 FMUL R105, R105, 16777216 ;  /* 0x4b8000006969b820 */ /* 0x000fe20000400000 */
        /* <DEDUP_REMOVED lines=36> */
[----:B------:R-:W-:Y:S01]  /*a210*/  ISETP.GE.U32.AND P3, PT, R32, 0x7f800000, PT ;  /* 0x7f8000002000780c */ /* 0x000fe20003f66070 */
[----:B------:R-:W-:Y:S01]  /*a220*/  FFMA.FTZ R12, R155, R12, -0.72134751081466674805 ;  /* 0xbf38aa3b9b0c7423 */ /* 0x000fe2000001000c */
[----:B------:R-:W-:Y:S01]  /*a230*/  FFMA.FTZ R27, R158, R27, 0.1716887056827545166 ;  /* 0x3e2fcf2a9e1b7423 */ /* 0x000fe2000001001b */
[----:B------:R-:W-:Y:S01]  /*a240*/  @!P5 FMUL R90, R90, 16777216 ;  /* 0x4b8000005a5ad820 */ /* 0x000fe20000400000 */
[----:B------:R-:W-:Y:S01]  /*a250*/  FSEL R46, RZ, -23, P4 ;  /* 0xc1b80000ff2e7808 */ /* 0x000fe20002000000 */
[----:B------:R-:W-:Y:S01]  /*a260*/  @!P5 FMUL R115, R115, 16777216 ;  /* 0x4b8000007373d820 */ /* 0x000fe20000400000 */
[----:B------:R-:W-:Y:S01]  /*a270*/  @!P5 FMUL R106, R106, 16777216 ;  /* 0x4b8000006a6ad820 */ /* 0x000fe20000400000 */
[----:B------:R-:W-:Y:S01]  /*a280*/  @!P5 FMUL R83, R83, 16777216 ;  /* 0x4b8000005353d820 */ /* 0x000fe20000400000 */
[----:B------:R-:W-:Y:S01]  /*a290*/  FMUL R12, R155, R12 ;  /* 0x0000000c9b0c7220 */ /* 0x000fe20000400000 */
        /* <DEDUP_REMOVED lines=42> */
[----:B------:R-:W-:Y:S01]  /*a540*/  FFMA.FTZ R27, R158, R27, -0.17900948226451873779 ;  /* 0xbe374e439e1b7423 */ /* 0x000fe2000001001b */
[----:B------:R-:W-:Y:S01]  /*a550*/  @!P5 FMUL R34, R34, 16777216 ;  /* 0x4b8000002222d820 */ /* 0x000fe20000400000 */
[C---:B------:R-:W-:Y:S01]  /*a560*/  FMUL R65, R169.reuse, R90 ;  /* 0x0000005aa9417220 */ /* 0x040fe20000400000 */
[C---:B------:R-:W-:Y:S01]  /*a570*/  FMUL R68, R169.reuse, R115 ;  /* 0x00000073a9447220 */ /* 0x040fe20000400000 */
[C---:B------:R-:W-:Y:S01]  /*a580*/  FMUL R69, R169.reuse, R106 ;  /* 0x0000006aa9457220 */ /* 0x040fe20000400000 */
[----:B------:R-:W-:Y:S01]  /*a590*/  FMUL R90, R169, R83 ;  /* 0x00000053a95a7220 */ /* 0x000fe20000400000 */
[----:B------:R-:W-:Y:S01]  /*a5a0*/  FMUL R12, R155, R12 ;  /* 0x0000000c9b0c7220 */ /* 0x000fe20000400000 */
[----:B------:R-:W-:Y:S01]  /*a5b0*/  FFMA.FTZ R28, R47, 1.1920928955078125e-07, R46 ;  /* 0x340000002f1c7823 */ /* 0x000fe2000001002e */
[C---:B------:R-:W-:Y:S01]  /*a5c0*/  FMUL R48, R169.reuse, R138 ;  /* 0x0000008aa9307220 */ /* 0x040fe20000400000 */
        /* <DEDUP_REMOVED lines=42> */
[----:B------:R-:W-:Y:S01]  /*a870*/  FMUL R71, R156, R136 ;  /* 0x000000889c477220 */ /* 0x000fe20000400000 */
[----:B------:R-:W-:Y:S01]  /*a880*/  FFMA.FTZ R27, R158, R27, 0.20512372255325317383 ;  /* 0x3e520bf49e1b7423 */ /* 0x000fe2000001001b */
[----:B------:R-:W-:Y:S01]  /*a890*/  FMUL R169, R169, R34 ;  /* 0x00000022a9a97220 */ /* 0x000fe20000400000 */
[C---:B------:R-:W-:Y:S01]  /*a8a0*/  FMUL R136, R156.reuse, R21 ;  /* 0x000000159c887220 */ /* 0x040fe20000400000 */
[C---:B------:R-:W-:Y:S01]  /*a8b0*/  FMUL R144, R156.reuse, R22 ;  /* 0x000000169c907220 */ /* 0x040fe20000400000 */
[C---:B------:R-:W-:Y:S01]  /*a8c0*/  FMUL R43, R156.reuse, R15 ;  /* 0x0000000f9c2b7220 */ /* 0x040fe20000400000 */
[C---:B------:R-:W-:Y:S01]  /*a8d0*/  FMUL R135, R156.reuse, R20 ;  /* 0x000000149c877220 */ /* 0x040fe20000400000 */
[C---:B------:R-:W-:Y:S01]  /*a8e0*/  FMUL R34, R156.reuse, R23 ;  /* 0x000000179c227220 */ /* 0x040fe20000400000 */
[C---:B------:R-:W-:Y:S01]  /*a8f0*/  FMUL R21, R156.reuse, R37 ;  /* 0x000000259c157220 */ /* 0x040fe20000400000 */
[C---:B------:R-:W-:Y:S01]  /*a900*/  FMUL R22, R156.reuse, R153 ;  /* 0x000000999c167220 */ /* 0x040fe20000400000 */
[----:B------:R-:W-:Y:S01]  /*a910*/  FFMA.FTZ R155, R155, 1.4426950216293334961, R12 ;  /* 0x3fb8aa3b9b9b7823 */ /* 0x000fe2000001000c */
[C---:B------:R-:W-:Y:S01]  /*a920*/  FMUL R20, R156.reuse, R36 ;  /* 0x000000249c147220 */ /* 0x040fe20000400000 */
[----:B------:R-:W-:Y:S01]  /*a930*/  FMUL R15, R156, R154 ;  /* 0x0000009a9c0f7220 */ /* 0x000fe20000400000 */
[----:B------:R-:W-:-:S02]  /*a940*/  @P3 IMAD.MOV.U32 R23, RZ, RZ, 0x7f800000 ;  /* 0x7f800000ff173424 */ /* 0x000fc400078e00ff */
[----:B------:R-:W-:Y:S01]  /*a950*/  FMUL R74, R156, R121 ;  /* 0x000000799c4a7220 */ /* 0x000fe20000400000 */
[----:B------:R-:W-:Y:S01]  /*a960*/  FFMA.FTZ R27, R158, R27, -0.24046532809734344482 ;  /* 0xbe763c8b9e1b7423 */ /* 0x000fe2000001001b */
[----:B------:R-:W-:Y:S01]  /*a970*/  FMUL R121, R156, R80 ;  /* 0x000000509c797220 */ /* 0x000fe20000400000 */
[----:B------:R-:W-:Y:S01]  /*a980*/  FADD R80, R28, R155 ;  /* 0x0000009b1c507221 */ /* 0x000fe20000000000 */
[----:B------:R-:W-:Y:S01]  /*a990*/  @P3 FFMA.FTZ R80, R32, R23, +INF ;  /* 0x7f80000020503423 */ /* 0x000fe20000010017 */
[----:B------:R-:W-:Y:S01]  /*a9a0*/  F2FP.F16.F32.PACK_AB R21, R21, R22 ;  /* 0x000000161515723e */ /* 0x000fe200000000ff */
[----:B------:R-:W-:Y:S01]  /*a9b0*/  FFMA.FTZ R27, R158, R27, 0.28857114911079406738 ;  /* 0x3e93bf999e1b7423 */ /* 0x000fe2000001001b */
[----:B------:R-:W-:Y:S01]  /*a9c0*/  F2FP.F16.F32.PACK_AB R20, R20, R15 ;  /* 0x0000000f1414723e */ /* 0x000fe200000000ff */
[----:B------:R-:W-:Y:S01]  /*a9d0*/  FMUL R114, R156, R113 ;  /* 0x000000719c727220 */ /* 0x000fe20000400000 */
[----:B------:R-:W-:Y:S01]  /*a9e0*/  F2FP.F16.F32.PACK_AB R22, R38, R169 ;  /* 0x000000a92616723e */ /* 0x000fe200000000ff */
[C---:B------:R-:W-:Y:S01]  /*a9f0*/  FFMA.FTZ R27, R158.reuse, R27, -0.36067417263984680176 ;  /* 0xbeb8aa499e1b7423 */ /* 0x040fe2000001001b */
[----:B------:R-:W-:Y:S01]  /*aa00*/  F2FP.F16.F32.PACK_AB R23, R39, R142 ;  /* 0x0000008e2717723e */ /* 0x000fe200000000ff */
[----:B------:R-:W-:Y:S01]  /*aa10*/  BAR.SYNC.DEFER_BLOCKING 0x0 ;  /* 0x0000000000007b1d */ /* 0x000fe20000010000 */
[----:B------:R-:W-:Y:S01]  /*aa20*/  ISETP.GE.U32.AND P2, PT, R33, 0x7f800000, PT ;  /* 0x7f8000002100780c */ /* 0x000fe20003f46070 */
[----:B------:R-:W-:Y:S01]  /*aa30*/  FFMA.FTZ R27, R158, R27, 0.48089820146560668945 ;  /* 0x3ef6384a9e1b7423 */ /* 0x000fe2000001001b */
[C---:B------:R-:W-:Y:S01]  /*aa40*/  FMUL R113, R156.reuse, R112 ;  /* 0x000000709c717220 */ /* 0x040fe20000400000 */
[C---:B------:R-:W-:Y:S01]  /*aa50*/  FMUL R112, R156.reuse, R105 ;  /* 0x000000699c707220 */ /* 0x040fe20000400000 */
[----:B------:R-:W-:Y:S01]  /*aa60*/  FMUL R78, R156, R129 ;  /* 0x000000819c4e7220 */ /* 0x000fe20000400000 */
[----:B------:R-:W-:Y:S01]  /*aa70*/  FFMA.FTZ R27, R158, R27, -0.72134751081466674805 ;  /* 0xbf38aa3b9e1b7423 */ /* 0x000fe2000001001b */
[C---:B------:R-:W-:Y:S01]  /*aa80*/  FMUL R79, R156.reuse, R128 ;  /* 0x000000809c4f7220 */ /* 0x040fe20000400000 */
[C---:B------:R-:W-:Y:S01]  /*aa90*/  FMUL R105, R156.reuse, R104 ;  /* 0x000000689c697220 */ /* 0x040fe20000400000 */
[----:B------:R-:W-:Y:S01]  /*aaa0*/  FMUL R104, R156, R97 ;  /* 0x000000619c687220 */ /* 0x000fe20000400000 */
[----:B------:R-:W-:Y:S01]  /*aab0*/  FMUL R27, R158, R27 ;  /* 0x0000001b9e1b7220 */ /* 0x000fe20000400000 */
[C---:B------:R-:W-:Y:S01]  /*aac0*/  FMUL R128, R156.reuse, R13 ;  /* 0x0000000d9c807220 */ /* 0x040fe20000400000 */
[C---:B------:R-:W-:Y:S01]  /*aad0*/  FMUL R129, R156.reuse, R14 ;  /* 0x0000000e9c817220 */ /* 0x040fe20000400000 */
[----:B------:R-:W-:Y:S01]  /*aae0*/  FMUL R97, R156, R96 ;  /* 0x000000609c617220 */ /* 0x000fe20000400000 */
[----:B------:R-:W-:Y:S01]  /*aaf0*/  FMUL R27, R158, R27 ;  /* 0x0000001b9e1b7220 */ /* 0x000fe20000400000 */
[C---:B------:R-:W-:Y:S01]  /*ab00*/  FMUL R151, R156.reuse, R151 ;  /* 0x000000979c977220 */ /* 0x040fe20000400000 */
[C---:B------:R-:W-:Y:S01]  /*ab10*/  FMUL R24, R156.reuse, R152 ;  /* 0x000000989c187220 */ /* 0x040fe20000400000 */
[C---:B------:R-:W-:Y:S01]  /*ab20*/  FMUL R14, R156.reuse, R41 ;  /* 0x000000299c0e7220 */ /* 0x040fe20000400000 */
[----:B------:R-:W-:Y:S01]  /*ab30*/  FMUL R13, R156, R40 ;  /* 0x000000289c0d7220 */ /* 0x000fe20000400000 */
[----:B------:R-:W-:Y:S01]  /*ab40*/  FFMA.FTZ R158, R158, 1.4426950216293334961, R27 ;  /* 0x3fb8aa3b9e9e7823 */ /* 0x000fe2000001001b */
[----:B------:R-:W-:-:S02]  /*ab50*/  @P2 IMAD.MOV.U32 R12, RZ, RZ, 0x7f800000 ;  /* 0x7f800000ff0c2424 */ /* 0x000fc400078e00ff */
[C---:B------:R-:W-:Y:S01]  /*ab60*/  FMUL R96, R156.reuse, R89 ;  /* 0x000000599c607220 */ /* 0x040fe20000400000 */
[C---:B------:R-:W-:Y:S01]  /*ab70*/  FMUL R89, R156.reuse, R88 ;  /* 0x000000589c597220 */ /* 0x040fe20000400000 */
[----:B------:R-:W-:Y:S01]  /*ab80*/  FMUL R88, R156, R81 ;  /* 0x000000519c587220 */ /* 0x000fe20000400000 */
[----:B------:R-:W-:Y:S01]  /*ab90*/  STSM.16.M88.4 [R4], R20 ;  /* 0x0000001404007844 */ /* 0x000fe20000000200 */
[----:B------:R-:W-:Y:S01]  /*aba0*/  FADD R81, R25, R158 ;  /* 0x0000009e19517221 */ /* 0x000fe20000000000 */
[----:B------:R-:W-:Y:S01]  /*abb0*/  @P2 FFMA.FTZ R81, R33, R12, +INF ;  /* 0x7f80000021512423 */ /* 0x000fe2000001000c */
[----:B------:R-:W-:Y:S01]  /*abc0*/  F2FP.F16.F32.PACK_AB R24, R24, R13 ;  /* 0x0000000d1818723e */ /* 0x000fe200000000ff */
[----:B------:R-:W-:Y:S01]  /*abd0*/  BAR.SYNC.DEFER_BLOCKING 0x0 ;  /* 0x0000000000007b1d */ /* 0x000fe20000010000 */
[----:B------:R-:W-:Y:S01]  /*abe0*/  F2FP.F16.F32.PACK_AB R25, R151, R14 ;  /* 0x0000000e9719723e */ /* 0x000fe200000000ff */
[C---:B------:R-:W-:Y:S01]  /*abf0*/  FMUL R53, R156.reuse, R53 ;  /* 0x000000359c357220 */ /* 0x040fe20000400000 */
[----:B------:R-:W-:Y:S01]  /*ac00*/  F2FP.F16.F32.PACK_AB R26, R131, R42 ;  /* 0x0000002a831a723e */ /* 0x000fe200000000ff */
[C---:B------:R-:W-:Y:S01]  /*ac10*/  FMUL R52, R156.reuse, R52 ;  /* 0x000000349c347220 */ /* 0x040fe20000400000 */
[----:B------:R-:W-:Y:S01]  /*ac20*/  F2FP.F16.F32.PACK_AB R27, R29, R138 ;  /* 0x0000008a1d1b723e */ /* 0x000fe200000000ff */
[C---:B------:R-:W-:Y:S01]  /*ac30*/  FMUL R30, R156.reuse, R147 ;  /* 0x000000939c1e7220 */ /* 0x040fe20000400000 */
[C---:B------:R-:W-:Y:S01]  /*ac40*/  FMUL R31, R156.reuse, R150 ;  /* 0x000000969c1f7220 */ /* 0x040fe20000400000 */
[C---:B------:R-:W-:Y:S01]  /*ac50*/  FMUL R57, R156.reuse, R57 ;  /* 0x000000399c397220 */ /* 0x040fe20000400000 */
[C---:B------:R-:W-:Y:S01]  /*ac60*/  FMUL R143, R156.reuse, R143 ;  /* 0x0000008f9c8f7220 */ /* 0x040fe20000400000 */
[C---:B------:R-:W-:Y:S01]  /*ac70*/  FMUL R56, R156.reuse, R56 ;  /* 0x000000389c387220 */ /* 0x040fe20000400000 */
[----:B------:R-:W-:Y:S01]  /*ac80*/  F2FP.F16.F32.PACK_AB R29, R53, R30 ;  /* 0x0000001e351d723e */ /* 0x000fe200000000ff */
[----:B------:R-:W-:Y:S01]  /*ac90*/  FMUL R77, R156, R77 ;  /* 0x0000004d9c4d7220 */ /* 0x000fe20000400000 */
[----:B------:R-:W-:Y:S01]  /*aca0*/  F2FP.F16.F32.PACK_AB R28, R52, R31 ;  /* 0x0000001f341c723e */ /* 0x000fe200000000ff */
[----:B------:R-:W-:Y:S01]  /*acb0*/  FMUL R85, R156, R85 ;  /* 0x000000559c557220 */ /* 0x000fe20000400000 */
[----:B------:R-:W-:Y:S01]  /*acc0*/  F2FP.F16.F32.PACK_AB R30, R54, R123 ;  /* 0x0000007b361e723e */ /* 0x000fe200000000ff */
[C---:B------:R-:W-:Y:S01]  /*acd0*/  FMUL R84, R156.reuse, R84 ;  /* 0x000000549c547220 */ /* 0x040fe20000400000 */
[----:B------:R-:W-:Y:S01]  /*ace0*/  F2FP.F16.F32.PACK_AB R31, R55, R58 ;  /* 0x0000003a371f723e */ /* 0x000fe200000000ff */
[C---:B------:R-:W-:Y:S01]  /*acf0*/  FMUL R93, R156.reuse, R93 ;  /* 0x0000005d9c5d7220 */ /* 0x040fe20000400000 */
[----:B------:R-:W-:Y:S01]  /*ad00*/  FSETP.NEU.AND P1, PT, R33, RZ, PT ;  /* 0x000000ff2100720b */ /* 0x000fe20003f2d000 */
[----:B------:R-:W-:Y:S01]  /*ad10*/  FMUL R92, R156, R92 ;  /* 0x0000005c9c5c7220 */ /* 0x000fe20000400000 */
[----:B------:R-:W-:Y:S01]  /*ad20*/  FSETP.NEU.AND P2, PT, R32, RZ, PT ;  /* 0x000000ff2000720b */ /* 0x000fe20003f4d000 */
[----:B------:R-:W-:Y:S01]  /*ad30*/  FMUL R101, R156, R101 ;  /* 0x000000659c657220 */ /* 0x000fe20000400000 */
[----:B------:R-:W-:Y:S01]  /*ad40*/  F2FP.F16.F32.PACK_AB R33, R34, R57 ;  /* 0x000000392221723e */ /* 0x000fe200000000ff */
[----:B------:R-:W4:Y:S01]  /*ad50*/  LDS.128 R12, [R0] ;  /* 0x00000000000c7984 */ /* 0x000f220000000c00 */
[----:B------:R-:W-:Y:S01]  /*ad60*/  F2FP.F16.F32.PACK_AB R32, R143, R56 ;  /* 0x000000388f20723e */ /* 0x000fe200000000ff */
[----:B------:R-:W-:Y:S01]  /*ad70*/  FMUL R100, R156, R100 ;  /* 0x000000649c647220 */ /* 0x000fe20000400000 */
        /* <DEDUP_REMOVED lines=21> */
[----:B------:R-:W5:Y:S01]  /*aed0*/  LDC R82, c[0x0][0x278] ;  /* 0x00009e00ff527b82 */ /* 0x000f620000000800 */
[----:B------:R-:W-:Y:S01]  /*aee0*/  F2FP.F16.F32.PACK_AB R53, R85, R88 ;  /* 0x000000585535723e */ /* 0x000fe200000000ff */
[----:B------:R-:W-:Y:S01]  /*aef0*/  FMUL R140, R156, R140 ;  /* 0x0000008c9c8c7220 */ /* 0x000fe20000400000 */
[----:B------:R-:W-:Y:S01]  /*af00*/  F2FP.F16.F32.PACK_AB R54, R86, R83 ;  /* 0x000000535636723e */ /* 0x000fe200000000ff */
[----:B------:R-:W-:Y:S01]  /*af10*/  STSM.16.M88.4 [R4], R24 ;  /* 0x0000001804007844 */ /* 0x000fe20000000200 */
[----:B------:R-:W-:Y:S01]  /*af20*/  F2FP.F16.F32.PACK_AB R55, R87, R90 ;  /* 0x0000005a5737723e */ /* 0x000fe200000000ff */
[----:B------:R-:W-:Y:S01]  /*af30*/  FMUL R70, R156, R137 ;  /* 0x000000899c467220 */ /* 0x000fe20000400000 */
[----:B------:R-:W-:Y:S01]  /*af40*/  F2FP.F16.F32.PACK_AB R56, R92, R89 ;  /* 0x000000595c38723e */ /* 0x000fe200000000ff */
[----:B------:R-:W-:Y:S01]  /*af50*/  BAR.SYNC.DEFER_BLOCKING 0x0 ;  /* 0x0000000000007b1d */ /* 0x000fe20000010000 */
[----:B------:R-:W-:Y:S01]  /*af60*/  F2FP.F16.F32.PACK_AB R57, R93, R96 ;  /* 0x000000605d39723e */ /* 0x000fe200000000ff */
[----:B------:R-:W-:Y:S01]  /*af70*/  FMUL R149, R156, R149 ;  /* 0x000000959c957220 */ /* 0x000fe20000400000 */
[----:B------:R-:W-:Y:S01]  /*af80*/  F2FP.F16.F32.PACK_AB R58, R94, R65 ;  /* 0x000000415e3a723e */ /* 0x000fe200000000ff */
[C---:B------:R-:W-:Y:S01]  /*af90*/  FMUL R148, R156.reuse, R148 ;  /* 0x000000949c947220 */ /* 0x040fe20000400000 */
[----:B------:R-:W-:Y:S01]  /*afa0*/  F2FP.F16.F32.PACK_AB R59, R95, R64 ;  /* 0x000000405f3b723e */ /* 0x000fe200000000ff */
[----:B------:R-:W-:Y:S01]  /*afb0*/  FMUL R62, R156, R145 ;  /* 0x000000919c3e7220 */ /* 0x000fe20000400000 */
[----:B------:R-:W-:-:S02]  /*afc0*/  F2FP.F16.F32.PACK_AB R64, R100, R97 ;  /* 0x000000616440723e */ /* 0x000fc400000000ff */
[----:B------:R-:W-:Y:S02]  /*afd0*/  F2FP.F16.F32.PACK_AB R65, R101, R104 ;  /* 0x000000686541723e */ /* 0x000fe400000000ff */
[----:B------:R-:W-:Y:S02]  /*afe0*/  F2FP.F16.F32.PACK_AB R66, R102, R73 ;  /* 0x000000496642723e */ /* 0x000fe400000000ff */
[----:B------:R-:W-:Y:S02]  /*aff0*/  F2FP.F16.F32.PACK_AB R67, R103, R76 ;  /* 0x0000004c6743723e */ /* 0x000fe400000000ff */
[----:B------:R-:W-:Y:S01]  /*b000*/  F2FP.F16.F32.PACK_AB R108, R108, R105 ;  /* 0x000000696c6c723e */ /* 0x000fe200000000ff */
[----:B------:R-:W2:Y:S01]  /*b010*/  LDC.64 R76, c[0x0][0x270] ;  /* 0x00009c00ff4c7b82 */ /* 0x000ea20000000a00 */
[----:B------:R-:W-:Y:S02]  /*b020*/  F2FP.F16.F32.PACK_AB R109, R109, R112 ;  /* 0x000000706d6d723e */ /* 0x000fe400000000ff */
[----:B------:R-:W-:-:S02]  /*b030*/  F2FP.F16.F32.PACK_AB R110, R110, R69 ;  /* 0x000000456e6e723e */ /* 0x000fc400000000ff */
[----:B------:R-:W-:Y:S02]  /*b040*/  F2FP.F16.F32.PACK_AB R111, R111, R72 ;  /* 0x000000486f6f723e */ /* 0x000fe400000000ff */
[----:B------:R-:W-:Y:S01]  /*b050*/  F2FP.F16.F32.PACK_AB R116, R116, R113 ;  /* 0x000000717474723e */ /* 0x000fe200000000ff */
[----:B------:R-:W4:Y:S01]  /*b060*/  LDS.128 R20, [R0] ;  /* 0x0000000000147984 */ /* 0x000f220000000c00 */
[----:B------:R-:W-:Y:S01]  /*b070*/  F2FP.F16.F32.PACK_AB R117, R117, R114 ;  /* 0x000000727575723e */ /* 0x000fe200000000ff */
[----:B------:R-:W3:Y:S01]  /*b080*/  LDC.64 R104, c[0x0][0x228] ;  /* 0x00008a00ff687b82 */ /* 0x000ee20000000a00 */
[----:B------:R-:W-:-:S07]  /*b090*/  F2FP.F16.F32.PACK_AB R118, R118, R61 ;  /* 0x0000003d7676723e */ /* 0x000fce00000000ff */
[----:B------:R-:W-:Y:S01]  /*b0a0*/  BAR.SYNC.DEFER_BLOCKING 0x0 ;  /* 0x0000000000007b1d */ /* 0x000fe20000010000 */
[----:B------:R-:W-:Y:S02]  /*b0b0*/  F2FP.F16.F32.PACK_AB R119, R119, R68 ;  /* 0x000000447777723e */ /* 0x000fe400000000ff */
[----:B------:R-:W-:Y:S02]  /*b0c0*/  F2FP.F16.F32.PACK_AB R124, R124, R75 ;  /* 0x0000004b7c7c723e */ /* 0x000fe400000000ff */
[----:B------:R-:W-:Y:S02]  /*b0d0*/  F2FP.F16.F32.PACK_AB R125, R125, R74 ;  /* 0x0000004a7d7d723e */ /* 0x000fe400000000ff */
[----:B------:R-:W-:Y:S02]  /*b0e0*/  F2FP.F16.F32.PACK_AB R126, R126, R51 ;  /* 0x000000337e7e723e */ /* 0x000fe400000000ff */
[----:B------:R-:W-:Y:S02]  /*b0f0*/  F2FP.F16.F32.PACK_AB R127, R127, R60 ;  /* 0x0000003c7f7f723e */ /* 0x000fe400000000ff */
[----:B0-----:R-:W-:Y:S01]  /*b100*/  LOP3.LUT R242, R242, 0x3f, RZ, 0xc0, !PT ;  /* 0x0000003ff2f27812 */ /* 0x001fe200078ec0ff */
[----:B--2---:R-:W-:Y:S01]  /*b110*/  IMAD R51, R244, R76, RZ ;  /* 0x0000004cf4337224 */ /* 0x004fe200078e02ff */
[----:B------:R-:W-:-:S02]  /*b120*/  F2FP.F16.F32.PACK_AB R132, R132, R79 ;  /* 0x0000004f8484723e */ /* 0x000fc400000000ff */
[----:B------:R-:W-:Y:S01]  /*b130*/  F2FP.F16.F32.PACK_AB R133, R133, R78 ;  /* 0x0000004e8585723e */ /* 0x000fe200000000ff */
[----:B-1----:R-:W-:Y:S01]  /*b140*/  IMAD R240, R240, 0x40, R242 ;  /* 0x00000040f0f07824 */ /* 0x002fe200078e02f2 */
[----:B------:R-:W-:Y:S02]  /*b150*/  F2FP.F16.F32.PACK_AB R134, R134, R49 ;  /* 0x000000318686723e */ /* 0x000fe400000000ff */
[----:B------:R-:W-:Y:S01]  /*b160*/  F2FP.F16.F32.PACK_AB R135, R47, R50 ;  /* 0x000000322f87723e */ /* 0x000fe200000000ff */
[----:B------:R-:W-:Y:S01]  /*b170*/  IMAD R60, R240, R77, RZ ;  /* 0x0000004df03c7224 */ /* 0x000fe200078e02ff */
[----:B------:R-:W-:Y:S01]  /*b180*/  F2FP.F16.F32.PACK_AB R143, R19, R46 ;  /* 0x0000002e138f723e */ /* 0x000fe200000000ff */
[----:B------:R-:W-:Y:S01]  /*b190*/  IMAD.SHL.U32 R47, R51, 0x2, RZ ;  /* 0x00000002332f7824 */ /* 0x000fe200078e00ff */
[----:B------:R-:W-:Y:S01]  /*b1a0*/  F2FP.F16.F32.PACK_AB R142, R45, R48 ;  /* 0x000000302d8e723e */ /* 0x000fe200000000ff */
[----:B------:R-:W-:Y:S01]  /*b1b0*/  STSM.16.M88.4 [R4], R28 ;  /* 0x0000001c04007844 */ /* 0x000fe20000000200 */
[----:B------:R-:W-:Y:S01]  /*b1c0*/  IMAD.HI R46, R51, 0x2, RZ ;  /* 0x00000002332e7827 */ /* 0x000fe200078e02ff */
[----:B------:R-:W-:Y:S01]  /*b1d0*/  SHF.R.U32.HI R83, RZ, 0x6, R6 ;  /* 0x00000006ff537819 */ /* 0x000fe20000011606 */
[----:B------:R-:W-:Y:S01]  /*b1e0*/  BAR.SYNC.DEFER_BLOCKING 0x0 ;  /* 0x0000000000007b1d */ /* 0x000fe20000010000 */
[----:B------:R-:W-:Y:S01]  /*b1f0*/  F2FP.F16.F32.PACK_AB R140, R140, R71 ;  /* 0x000000478c8c723e */ /* 0x000fe200000000ff */
[C---:B------:R-:W-:Y:S01]  /*b200*/  IMAD.SHL.U32 R6, R60.reuse, 0x2, RZ ;  /* 0x000000023c067824 */ /* 0x040fe200078e00ff */
[----:B------:R-:W-:Y:S01]  /*b210*/  SGXT.U32 R83, R83, 0x1 ;  /* 0x000000015353781a */ /* 0x000fe20000000000 */
[----:B------:R-:W-:Y:S01]  /*b220*/  IMAD.HI R19, R60, 0x2, RZ ;  /* 0x000000023c137827 */ /* 0x000fe200078e02ff */
[----:B------:R-:W-:-:S02]  /*b230*/  F2FP.F16.F32.PACK_AB R141, R141, R70 ;  /* 0x000000468d8d723e */ /* 0x000fc400000000ff */
[----:B---3--:R-:W-:Y:S01]  /*b240*/  IADD3 R6, P3, P4, R6, R104, R47 ;  /* 0x0000006806067210 */ /* 0x008fe20007c7e02f */
[----:B-----5:R-:W-:Y:S01]  /*b250*/  IMAD R83, R83, R82, RZ ;  /* 0x0000005253537224 */ /* 0x020fe200078e02ff */
[----:B------:R-:W-:Y:S02]  /*b260*/  F2FP.F16.F32.PACK_AB R150, R17, R44 ;  /* 0x0000002c1196723e */ /* 0x000fe400000000ff */
[----:B------:R-:W-:Y:S01]  /*b270*/  IADD3.X R19, R19, R105, R46, P3, P4 ;  /* 0x0000006913137210 */ /* 0x000fe20001fe842e */
[----:B------:R-:W-:Y:S01]  /*b280*/  IMAD R69, R82, 0x2, R83 ;  /* 0x0000000252457824 */ /* 0x000fe200078e0253 */
[----:B------:R-:W-:Y:S02]  /*b290*/  F2FP.F16.F32.PACK_AB R148, R148, R63 ;  /* 0x0000003f9494723e */ /* 0x000fe400000000ff */
[----:B------:R-:W-:Y:S02]  /*b2a0*/  F2FP.F16.F32.PACK_AB R149, R149, R62 ;  /* 0x0000003e9595723e */ /* 0x000fe400000000ff */
[----:B------:R-:W-:-:S02]  /*b2b0*/  LEA R85, R82, R69, 0x1 ;  /* 0x0000004552557211 */ /* 0x000fc400078e08ff */
[----:B------:R-:W-:Y:S02]  /*b2c0*/  F2FP.F16.F32.PACK_AB R151, R7, R18 ;  /* 0x000000120797723e */ /* 0x000fe400000000ff */
[-C--:B------:R-:W-:Y:S01]  /*b2d0*/  LEA R60, P3, R83, R6.reuse, 0x1 ;  /* 0x00000006533c7211 */ /* 0x080fe200078608ff */
[C---:B------:R-:W-:Y:S01]  /*b2e0*/  IMAD R87, R82.reuse, 0x2, R85 ;  /* 0x0000000252577824 */ /* 0x040fe200078e0255 */
[-C--:B------:R-:W-:Y:S01]  /*b2f0*/  LEA R62, P4, R69, R6.reuse, 0x1 ;  /* 0x00000006453e7211 */ /* 0x080fe200078808ff */
[----:B------:R-:W0:Y:S01]  /*b300*/  LDS.128 R24, [R0] ;  /* 0x0000000000187984 */ /* 0x000e220000000c00 */
[-C--:B------:R-:W-:Y:S01]  /*b310*/  LEA.HI.X.SX32 R61, R83, R19.reuse, 0x1, P3 ;  /* 0x00000013533d7211 */ /* 0x080fe200018f0eff */
[C---:B------:R-:W-:Y:S01]  /*b320*/  IMAD R89, R82.reuse, 0x2, R87 ;  /* 0x0000000252597824 */ /* 0x040fe200078e0257 */
[----:B------:R-:W-:Y:S01]  /*b330*/  LEA R68, P3, R85, R6, 0x1 ;  /* 0x0000000655447211 */ /* 0x000fe200078608ff */
[----:B------:R-:W-:Y:S01]  /*b340*/  BAR.SYNC.DEFER_BLOCKING 0x0 ;  /* 0x0000000000007b1d */ /* 0x000fe20000010000 */
[-C--:B------:R-:W-:Y:S01]  /*b350*/  LEA.HI.X.SX32 R63, R69, R19.reuse, 0x1, P4 ;  /* 0x00000013453f7211 */ /* 0x080fe200020f0eff */
[----:B------:R-:W-:Y:S01]  /*b360*/  IMAD R91, R82, 0x2, R89 ;  /* 0x00000002525b7824 */ /* 0x000fe200078e0259 */
[----:B------:R-:W-:-:S02]  /*b370*/  LEA.HI.X.SX32 R69, R85, R19, 0x1, P3 ;  /* 0x0000001355457211 */ /* 0x000fc400018f0eff */
[----:B------:R-:W-:Y:S01]  /*b380*/  LEA R70, P3, R87, R6, 0x1 ;  /* 0x0000000657467211 */ /* 0x000fe200078608ff */
[C---:B------:R-:W-:Y:S01]  /*b390*/  IMAD R93, R82.reuse, 0x2, R91 ;  /* 0x00000002525d7824 */ /* 0x040fe200078e025b */
[----:B------:R-:W-:Y:S02]  /*b3a0*/  PRMT R18, R9, 0x7632, R18 ;  /* 0x0000763209127816 */ /* 0x000fe40000000012 */
[----:B------:R-:W-:Y:S01]  /*b3b0*/  LEA.HI.X.SX32 R71, R87, R19, 0x1, P3 ;  /* 0x0000001357477211 */ /* 0x000fe200018f0eff */
[----:B------:R-:W-:Y:S01]  /*b3c0*/  IMAD R95, R82, 0x2, R93 ;  /* 0x00000002525f7824 */ /* 0x000fe200078e025d */
[----:B------:R-:W-:Y:S02]  /*b3d0*/  PRMT R84, R10, 0x7632, R84 ;  /* 0x000076320a547816 */ /* 0x000fe40000000054 */
[----:B------:R-:W-:Y:S02]  /*b3e0*/  PRMT R86, R11, 0x7632, R86 ;  /* 0x000076320b567816 */ /* 0x000fe40000000056 */
[----:B------:R-:W-:-:S02]  /*b3f0*/  LEA R97, R82, R95, 0x1 ;  /* 0x0000005f52617211 */ /* 0x000fc400078e08ff */
[----:B------:R-:W-:Y:S02]  /*b400*/  FSEL R81, R81, -INF , P1 ;  /* 0xff80000051517808 */ /* 0x000fe40000800000 */
[----:B------:R-:W-:Y:S01]  /*b410*/  FSEL R80, R80, -INF , P2 ;  /* 0xff80000050507808 */ /* 0x000fe20001000000 */
[C---:B------:R-:W-:Y:S01]  /*b420*/  IMAD R99, R82.reuse, 0x2, R97 ;  /* 0x0000000252637824 */ /* 0x040fe200078e0261 */
[----:B------:R-:W-:Y:S03]  /*b430*/  STSM.16.M88.4 [R4], R32 ;  /* 0x0000002004007844 */ /* 0x000fe60000000200 */
[----:B------:R-:W-:Y:S02]  /*b440*/  IMAD R101, R82, 0x2, R99 ;  /* 0x0000000252657824 */ /* 0x000fe400078e0263 */
[----:B------:R-:W-:Y:S01]  /*b450*/  FFMA R5, R80, 0.69314718246459960938, R5 ;  /* 0x3f31721850057823 */ /* 0x000fe20000000005 */
[----:B------:R-:W-:Y:S01]  /*b460*/  BAR.SYNC.DEFER_BLOCKING 0x0 ;  /* 0x0000000000007b1d */ /* 0x000fe20000010000 */
[----:B------:R-:W-:-:S04]  /*b470*/  IMAD R103, R82, 0x2, R101 ;  /* 0x0000000252677824 */ /* 0x000fc800078e0265 */
[----:B------:R-:W-:-:S04]  /*b480*/  IMAD R105, R82, 0x2, R103 ;  /* 0x0000000252697824 */ /* 0x000fc800078e0267 */
[----:B------:R-:W-:-:S04]  /*b490*/  IMAD R17, R82, 0x2, R105 ;  /* 0x0000000252117824 */ /* 0x000fc800078e0269 */
[----:B------:R-:W-:-:S04]  /*b4a0*/  IMAD R7, R82, 0x2, R17 ;  /* 0x0000000252077824 */ /* 0x000fc800078e0211 */
[----:B------:R-:W-:-:S04]  /*b4b0*/  IMAD R83, R82, 0x2, R7 ;  /* 0x0000000252537824 */ /* 0x000fc800078e0207 */
[C---:B------:R-:W-:Y:S01]  /*b4c0*/  IMAD R107, R82.reuse, 0x2, R83 ;  /* 0x00000002526b7824 */ /* 0x040fe200078e0253 */
[----:B------:R-:W1:Y:S04]  /*b4d0*/  LDS.128 R28, [R0] ;  /* 0x00000000001c7984 */ /* 0x000e680000000c00 */
[C---:B------:R-:W-:Y:S01]  /*b4e0*/  LEA R85, R82.reuse, R107, 0x1 ;  /* 0x0000006b52557211 */ /* 0x040fe200078e08ff */
[----:B------:R-:W-:Y:S06]  /*b4f0*/  BAR.SYNC.DEFER_BLOCKING 0x0 ;  /* 0x0000000000007b1d */ /* 0x000fec0000010000 */
[----:B------:R-:W-:Y:S02]  /*b500*/  STSM.16.M88.4 [R4], R40 ;  /* 0x0000002804007844 */ /* 0x000fe40000000200 */
[----:B------:R-:W-:Y:S06]  /*b510*/  BAR.SYNC.DEFER_BLOCKING 0x0 ;  /* 0x0000000000007b1d */ /* 0x000fec0000010000 */
[----:B------:R-:W2:Y:S02]  /*b520*/  LDS.128 R32, [R0] ;  /* 0x0000000000207984 */ /* 0x000ea40000000c00 */
[----:B------:R-:W-:Y:S06]  /*b530*/  BAR.SYNC.DEFER_BLOCKING 0x0 ;  /* 0x0000000000007b1d */ /* 0x000fec0000010000 */
[----:B------:R-:W-:Y:S02]  /*b540*/  STSM.16.M88.4 [R4], R36 ;  /* 0x0000002404007844 */ /* 0x000fe40000000200 */
[----:B------:R-:W-:Y:S06]  /*b550*/  BAR.SYNC.DEFER_BLOCKING 0x0 ;  /* 0x0000000000007b1d */ /* 0x000fec0000010000 */
[----:B------:R-:W3:Y:S02]  /*b560*/  LDS.128 R36, [R0] ;  /* 0x0000000000247984 */ /* 0x000ee40000000c00 */
[----:B------:R-:W-:Y:S06]  /*b570*/  BAR.SYNC.DEFER_BLOCKING 0x0 ;  /* 0x0000000000007b1d */ /* 0x000fec0000010000 */
[----:B------:R-:W-:Y:S02]  /*b580*/  STSM.16.M88.4 [R4], R52 ;  /* 0x0000003404007844 */ /* 0x000fe40000000200 */
[----:B------:R-:W-:Y:S06]  /*b590*/  BAR.SYNC.DEFER_BLOCKING 0x0 ;  /* 0x0000000000007b1d */ /* 0x000fec0000010000 */
[----:B------:R-:W5:Y:S02]  /*b5a0*/  LDS.128 R40, [R0] ;  /* 0x0000000000287984 */ /* 0x000f640000000c00 */
[----:B------:R-:W-:Y:S06]  /*b5b0*/  BAR.SYNC.DEFER_BLOCKING 0x0 ;  /* 0x0000000000007b1d */ /* 0x000fec0000010000 */
[----:B------:R-:W-:Y:S02]  /*b5c0*/  STSM.16.M88.4 [R4], R56 ;  /* 0x0000003804007844 */ /* 0x000fe40000000200 */
[----:B------:R-:W-:Y:S06]  /*b5d0*/  BAR.SYNC.DEFER_BLOCKING 0x0 ;  /* 0x0000000000007b1d */ /* 0x000fec0000010000 */
[----:B------:R-:W-:Y:S02]  /*b5e0*/  LDS.128 R52, [R0] ;  /* 0x0000000000347984 */ /* 0x000fe40000000c00 */
[----:B------:R-:W-:Y:S06]  /*b5f0*/  BAR.SYNC.DEFER_BLOCKING 0x0 ;  /* 0x0000000000007b1d */ /* 0x000fec0000010000 */
[----:B------:R-:W-:Y:S02]  /*b600*/  STSM.16.M88.4 [R4], R64 ;  /* 0x0000004004007844 */ /* 0x000fe40000000200 */
[----:B------:R-:W-:Y:S06]  /*b610*/  BAR.SYNC.DEFER_BLOCKING 0x0 ;  /* 0x0000000000007b1d */ /* 0x000fec0000010000 */
[----:B------:R-:W-:Y:S02]  /*b620*/  LDS.128 R56, [R0] ;  /* 0x0000000000387984 */ /* 0x000fe40000000c00 */
[----:B------:R-:W-:Y:S06]  /*b630*/  BAR.SYNC.DEFER_BLOCKING 0x0 ;  /* 0x0000000000007b1d */ /* 0x000fec0000010000 */
[----:B------:R4:W-:Y:S02]  /*b640*/  STSM.16.M88.4 [R4], R108 ;  /* 0x0000006c04007844 */ /* 0x0009e40000000200 */
[----:B------:R-:W-:Y:S01]  /*b650*/  BAR.SYNC.DEFER_BLOCKING 0x0 ;  /* 0x0000000000007b1d */ /* 0x000fe20000010000 */
[----:B----4-:R-:W-:-:S04]  /*b660*/  IMAD R109, R82, 0x2, R85 ;  /* 0x00000002526d7824 */ /* 0x010fc800078e0255 */
[----:B------:R-:W-:-:S04]  /*b670*/  IMAD R111, R82, 0x2, R109 ;  /* 0x00000002526f7824 */ /* 0x000fc800078e026d */
[----:B------:R-:W-:Y:S01]  /*b680*/  IMAD R87, R82, 0x2, R111 ;  /* 0x0000000252577824 */ /* 0x000fe200078e026f */
[----:B------:R-:W4:Y:S01]  /*b690*/  LDS.128 R64, [R0] ;  /* 0x0000000000407984 */ /* 0x000f220000000c00 */
[----:B------:R-:W-:Y:S06]  /*b6a0*/  BAR.SYNC.DEFER_BLOCKING 0x0 ;  /* 0x0000000000007b1d */ /* 0x000fec0000010000 */
[----:B------:R-:W-:Y:S02]  /*b6b0*/  STSM.16.M88.4 [R4], R116 ;  /* 0x0000007404007844 */ /* 0x000fe40000000200 */
[----:B------:R-:W-:Y:S06]  /*b6c0*/  BAR.SYNC.DEFER_BLOCKING 0x0 ;  /* 0x0000000000007b1d */ /* 0x000fec0000010000 */
[----:B------:R-:W4:Y:S02]  /*b6d0*/  LDS.128 R72, [R0] ;  /* 0x0000000000487984 */ /* 0x000f240000000c00 */
        /* <DEDUP_REMOVED lines=13> */
[----:B------:R0:W-:Y:S02]  /*b7b0*/  STSM.16.M88.4 [R4], R148 ;  /* 0x0000009404007844 */ /* 0x0001e40000000200 */
[----:B------:R-:W-:Y:S01]  /*b7c0*/  BAR.SYNC.DEFER_BLOCKING 0x0 ;  /* 0x0000000000007b1d */ /* 0x000fe20000010000 */
[----:B0-----:R-:W-:-:S05]  /*b7d0*/  PRMT R4, R8, 0x7632, R4 ;  /* 0x0000763208047816 */ /* 0x001fca0000000004 */
[----:B------:R0:W-:Y:S04]  /*b7e0*/  STG.E.U16 desc[UR60][R60.64], R8 ;  /* 0x000000083c007986 */ /* 0x0001e8000c10153c */
[----:B------:R1:W-:Y:S04]  /*b7f0*/  STG.E.U16 desc[UR60][R62.64], R9 ;  /* 0x000000093e007986 */ /* 0x0003e8000c10153c */
[----:B------:R2:W-:Y:S01]  /*b800*/  STG.E.U16 desc[UR60][R68.64], R10 ;  /* 0x0000000a44007986 */ /* 0x0005e2000c10153c */
[----:B0-----:R-:W-:-:S03]  /*b810*/  LEA R60, P3, R89, R6, 0x1 ;  /* 0x00000006593c7211 */ /* 0x001fc600078608ff */
[----:B------:R0:W-:Y:S01]  /*b820*/  STG.E.U16 desc[UR60][R70.64], R11 ;  /* 0x0000000b46007986 */ /* 0x0001e2000c10153c */
[-C--:B------:R-:W-:Y:S01]  /*b830*/  LEA.HI.X.SX32 R61, R89, R19.reuse, 0x1, P3 ;  /* 0x00000013593d7211 */ /* 0x080fe200018f0eff */
[C---:B------:R-:W-:Y:S01]  /*b840*/  IMAD R89, R82.reuse, 0x2, R87 ;  /* 0x0000000252597824 */ /* 0x040fe200078e0257 */
[-C--:B------:R-:W-:Y:S02]  /*b850*/  LEA R8, P3, R91, R6.reuse, 0x1 ;  /* 0x000000065b087211 */ /* 0x080fe400078608ff */
[-C--:B-1----:R-:W-:Y:S01]  /*b860*/  LEA R62, P4, R93, R6.reuse, 0x1 ;  /* 0x000000065d3e7211 */ /* 0x082fe200078808ff */
[C---:B------:R-:W-:Y:S01]  /*b870*/  IMAD R113, R82.reuse, 0x2, R89 ;  /* 0x0000000252717824 */ /* 0x040fe200078e0259 */
[-C--:B------:R-:W-:Y:S01]  /*b880*/  LEA.HI.X.SX32 R9, R91, R19.reuse, 0x1, P3 ;  /* 0x000000135b097211 */ /* 0x080fe200018f0eff */
[----:B------:R-:W-:Y:S01]  /*b890*/  STG.E.U16 desc[UR60][R60.64], R4 ;  /* 0x000000043c007986 */ /* 0x000fe2000c10153c */
[-C--:B------:R-:W-:Y:S01]  /*b8a0*/  LEA.HI.X.SX32 R63, R93, R19.reuse, 0x1, P4 ;  /* 0x000000135d3f7211 */ /* 0x080fe200020f0eff */
[C---:B------:R-:W-:Y:S01]  /*b8b0*/  IMAD R91, R82.reuse, 0x2, R113 ;  /* 0x00000002525b7824 */ /* 0x040fe200078e0271 */
[-C--:B--2---:R-:W-:Y:S01]  /*b8c0*/  LEA R68, P3, R95, R6.reuse, 0x1 ;  /* 0x000000065f447211 */ /* 0x084fe200078608ff */
[----:B------:R1:W-:Y:S01]  /*b8d0*/  STG.E.U16 desc[UR60][R8.64], R18 ;  /* 0x0000001208007986 */ /* 0x0003e2000c10153c */
[-C--:B0-----:R-:W-:Y:S01]  /*b8e0*/  LEA R70, P4, R99, R6.reuse, 0x1 ;  /* 0x0000000663467211 */ /* 0x081fe200078808ff */
[C---:B------:R-:W-:Y:S01]  /*b8f0*/  IMAD R93, R82.reuse, 0x2, R91 ;  /* 0x00000002525d7824 */ /* 0x040fe200078e025b */
[-C--:B------:R-:W-:Y:S01]  /*b900*/  LEA.HI.X.SX32 R69, R95, R19.reuse, 0x1, P3 ;  /* 0x000000135f457211 */ /* 0x080fe200018f0eff */
[----:B------:R-:W-:Y:S01]  /*b910*/  STG.E.U16 desc[UR60][R62.64], R84 ;  /* 0x000000543e007986 */ /* 0x000fe2000c10153c */
[----:B------:R-:W-:Y:S01]  /*b920*/  LEA R10, P3, R97, R6, 0x1 ;  /* 0x00000006610a7211 */ /* 0x000fe200078608ff */
[----:B------:R-:W-:Y:S01]  /*b930*/  IMAD R95, R82, 0x2, R93 ;  /* 0x00000002525f7824 */ /* 0x000fe200078e025d */
[-C--:B------:R-:W-:Y:S01]  /*b940*/  LEA.HI.X.SX32 R71, R99, R19.reuse, 0x1, P4 ;  /* 0x0000001363477211 */ /* 0x080fe200020f0eff */
[----:B------:R0:W-:Y:S01]  /*b950*/  STG.E.U16 desc[UR60][R68.64], R86 ;  /* 0x0000005644007986 */ /* 0x0001e2000c10153c */
[----:B------:R-:W-:-:S02]  /*b960*/  LEA.HI.X.SX32 R11, R97, R19, 0x1, P3 ;  /* 0x00000013610b7211 */ /* 0x000fc400018f0eff */
[----:B------:R-:W-:Y:S02]  /*b970*/  LEA R115, R82, R95, 0x1 ;  /* 0x0000005f52737211 */ /* 0x000fe400078e08ff */
[CC--:B-1----:R-:W-:Y:S01]  /*b980*/  LEA R8, P3, R101.reuse, R6.reuse, 0x1 ;  /* 0x0000000665087211 */ /* 0x0c2fe200078608ff */
[----:B------:R1:W-:Y:S01]  /*b990*/  STG.E.U16 desc[UR60][R10.64], R12 ;  /* 0x0000000c0a007986 */ /* 0x0003e2000c10153c */
[----:B------:R-:W-:Y:S01]  /*b9a0*/  PRMT R4, R12, 0x7632, R4 ;  /* 0x000076320c047816 */ /* 0x000fe20000000004 */
[C---:B------:R-:W-:Y:S01]  /*b9b0*/  IMAD R97, R82.reuse, 0x2, R115 ;  /* 0x0000000252617824 */ /* 0x040fe200078e0273 */
[-C--:B------:R-:W-:Y:S01]  /*b9c0*/  LEA.HI.X.SX32 R9, R101, R19.reuse, 0x1, P3 ;  /* 0x0000001365097211 */ /* 0x080fe200018f0eff */
[----:B------:R2:W-:Y:S01]  /*b9d0*/  STG.E.U16 desc[UR60][R70.64], R13 ;  /* 0x0000000d46007986 */ /* 0x0005e2000c10153c */
[----:B------:R-:W-:Y:S01]  /*b9e0*/  LEA R60, P3, R103, R6, 0x1 ;  /* 0x00000006673c7211 */ /* 0x000fe200078608ff */
[C---:B------:R-:W-:Y:S01]  /*b9f0*/  IMAD R99, R82.reuse, 0x2, R97 ;  /* 0x0000000252637824 */ /* 0x040fe200078e0261 */
[----:B------:R-:W-:Y:S01]  /*ba00*/  PRMT R18, R13, 0x7632, R18 ;  /* 0x000076320d127816 */ /* 0x000fe20000000012 */
[----:B------:R3:W-:Y:S01]  /*ba10*/  STG.E.U16 desc[UR60][R8.64], R14 ;  /* 0x0000000e08007986 */ /* 0x0007e2000c10153c */
[----:B------:R-:W-:Y:S01]  /*ba20*/  LEA.HI.X.SX32 R61, R103, R19, 0x1, P3 ;  /* 0x00000013673d7211 */ /* 0x000fe200018f0eff */
[----:B------:R-:W-:Y:S01]  /*ba30*/  IMAD R101, R82, 0x2, R99 ;  /* 0x0000000252657824 */ /* 0x000fe200078e0263 */
[----:B0-----:R-:W-:-:S02]  /*ba40*/  PRMT R68, R14, 0x7632, R68 ;  /* 0x000076320e447816 */ /* 0x001fc40000000044 */
[-C--:B-1----:R-:W-:Y:S01]  /*ba50*/  LEA R10, P3, R105, R6.reuse, 0x1 ;  /* 0x00000006690a7211 */ /* 0x082fe200078608ff */
[C---:B------:R-:W-:Y:S01]  /*ba60*/  IMAD R117, R82.reuse, 0x2, R101 ;  /* 0x0000000252757824 */ /* 0x040fe200078e0265 */
[-C--:B------:R-:W-:Y:S01]  /*ba70*/  LEA R12, P4, R7, R6.reuse, 0x1 ;  /* 0x00000006070c7211 */ /* 0x080fe200078808ff */
[----:B------:R0:W-:Y:S01]  /*ba80*/  STG.E.U16 desc[UR60][R60.64], R15 ;  /* 0x0000000f3c007986 */ /* 0x0001e2000c10153c */
[-C--:B------:R-:W-:Y:S01]  /*ba90*/  LEA.HI.X.SX32 R11, R105, R19.reuse, 0x1, P3 ;  /* 0x00000013690b7211 */ /* 0x080fe200018f0eff */
[C---:B------:R-:W-:Y:S01]  /*baa0*/  IMAD R69, R82.reuse, 0x2, R117 ;  /* 0x0000000252457824 */ /* 0x040fe200078e0275 */
[-C--:B--2---:R-:W-:Y:S02]  /*bab0*/  LEA.HI.X.SX32 R13, R7, R19.reuse, 0x1, P4 ;  /* 0x00000013070d7211 */ /* 0x084fe400020f0eff */
[-C--:B---3--:R-:W-:Y:S01]  /*bac0*/  LEA R8, P3, R17, R6.reuse, 0x1 ;  /* 0x0000000611087211 */ /* 0x088fe200078608ff */
[C---:B------:R-:W-:Y:S01]  /*bad0*/  IMAD R103, R82.reuse, 0x2, R69 ;  /* 0x0000000252677824 */ /* 0x040fe200078e0245 */
[----:B------:R-:W-:Y:S01]  /*bae0*/  PRMT R70, R15, 0x7632, R70 ;  /* 0x000076320f467816 */ /* 0x000fe20000000046 */
[----:B------:R1:W-:Y:S01]  /*baf0*/  STG.E.U16 desc[UR60][R10.64], R4 ;  /* 0x000000040a007986 */ /* 0x0003e2000c10153c */
[----:B------:R-:W-:Y:S01]  /*bb00*/  LEA.HI.X.SX32 R9, R17, R19, 0x1, P3 ;  /* 0x0000001311097211 */ /* 0x000fe200018f0eff */
[----:B------:R-:W-:Y:S01]  /*bb10*/  IMAD R71, R82, 0x2, R103 ;  /* 0x0000000252477824 */ /* 0x000fe200078e0267 */
[----:B------:R-:W-:-:S02]  /*bb20*/  LEA R62, P3, R83, R6, 0x1 ;  /* 0x00000006533e7211 */ /* 0x000fc400078608ff */
[-C--:B0-----:R-:W-:Y:S01]  /*bb30*/  LEA R60, P4, R85, R6.reuse, 0x1 ;  /* 0x00000006553c7211 */ /* 0x081fe200078808ff */
[C---:B------:R-:W-:Y:S01]  /*bb40*/  IMAD R105, R82.reuse, 0x2, R71 ;  /* 0x0000000252697824 */ /* 0x040fe200078e0247 */
[----:B------:R-:W-:Y:S01]  /*bb50*/  LEA.HI.X.SX32 R63, R83, R19, 0x1, P3 ;  /* 0x00000013533f7211 */ /* 0x000fe200018f0eff */
[----:B------:R0:W-:Y:S01]  /*bb60*/  STG.E.U16 desc[UR60][R8.64], R18 ;  /* 0x0000001208007986 */ /* 0x0001e2000c10153c */
[C---:B------:R-:W-:Y:S02]  /*bb70*/  LEA R14, P3, R107.reuse, R6, 0x1 ;  /* 0x000000066b0e7211 */ /* 0x040fe400078608ff */
[C---:B------:R-:W-:Y:S01]  /*bb80*/  LEA R17, R82.reuse, R105, 0x1 ;  /* 0x0000006952117211 */ /* 0x040fe200078e08ff */
[----:B------:R2:W-:Y:S01]  /*bb90*/  STG.E.U16 desc[UR60][R12.64], R68 ;  /* 0x000000440c007986 */ /* 0x0005e2000c10153c */
[-C--:B------:R-:W-:Y:S02]  /*bba0*/  LEA.HI.X.SX32 R15, R107, R19.reuse, 0x1, P3 ;  /* 0x000000136b0f7211 */ /* 0x080fe400018f0eff */
[----:B------:R-:W-:Y:S01]  /*bbb0*/  LEA.HI.X.SX32 R61, R85, R19, 0x1, P4 ;  /* 0x00000013553d7211 */ /* 0x000fe200020f0eff */
[----:B------:R-:W-:Y:S01]  /*bbc0*/  IMAD R7, R82, 0x2, R17 ;  /* 0x0000000252077824 */ /* 0x000fe200078e0211 */
[----:B------:R-:W-:Y:S01]  /*bbd0*/  STG.E.U16 desc[UR60][R62.64], R70 ;  /* 0x000000463e007986 */ /* 0x000fe2000c10153c */
[----:B-1----:R-:W-:-:S02]  /*bbe0*/  PRMT R4, R20, 0x7632, R4 ;  /* 0x0000763214047816 */ /* 0x002fc40000000004 */
[C---:B------:R-:W-:Y:S01]  /*bbf0*/  IMAD R83, R82.reuse, 0x2, R7 ;  /* 0x0000000252537824 */ /* 0x040fe200078e0207 */
[-C--:B0-----:R-:W-:Y:S01]  /*bc00*/  LEA R8, P3, R109, R6.reuse, 0x1 ;  /* 0x000000066d087211 */ /* 0x081fe200078608ff */
[----:B------:R0:W-:Y:S01]  /*bc10*/  STG.E.U16 desc[UR60][R14.64], R20 ;  /* 0x000000140e007986 */ /* 0x0001e2000c10153c */
[----:B------:R-:W-:Y:S01]  /*bc20*/  PRMT R18, R21, 0x7632, R18 ;  /* 0x0000763215127816 */ /* 0x000fe20000000012 */
[C---:B------:R-:W-:Y:S01]  /*bc30*/  IMAD R119, R82.reuse, 0x2, R83 ;  /* 0x0000000252777824 */ /* 0x040fe200078e0253 */
[-C--:B------:R-:W-:Y:S01]  /*bc40*/  LEA.HI.X.SX32 R9, R109, R19.reuse, 0x1, P3 ;  /* 0x000000136d097211 */ /* 0x080fe200018f0eff */
[----:B------:R1:W-:Y:S01]  /*bc50*/  STG.E.U16 desc[UR60][R60.64], R21 ;  /* 0x000000153c007986 */ /* 0x0003e2000c10153c */
[CC--:B------:R-:W-:Y:S01]  /*bc60*/  LEA R10, P3, R111.reuse, R6.reuse, 0x1 ;  /* 0x000000066f0a7211 */ /* 0x0c0fe200078608ff */
[C---:B------:R-:W-:Y:S02]  /*bc70*/  IMAD R107, R82.reuse, 0x2, R119 ;  /* 0x00000002526b7824 */ /* 0x040fe400078e0277 */
[----:B------:R3:W-:Y:S01]  /*bc80*/  STG.E.U16 desc[UR60][R8.64], R22 ;  /* 0x0000001608007986 */ /* 0x0007e2000c10153c */
[----:B------:R-:W-:Y:S01]  /*bc90*/  LEA.HI.X.SX32 R11, R111, R19, 0x1, P3 ;  /* 0x000000136f0b7211 */ /* 0x000fe200018f0eff */
[----:B------:R-:W-:Y:S01]  /*bca0*/  IMAD R85, R82, 0x2, R107 ;  /* 0x0000000252557824 */ /* 0x000fe200078e026b */
[----:B--2---:R-:W-:-:S02]  /*bcb0*/  LEA R12, P3, R87, R6, 0x1 ;  /* 0x00000006570c7211 */ /* 0x004fc400078608ff */
[-C--:B0-----:R-:W-:Y:S01]  /*bcc0*/  LEA R14, P4, R113, R6.reuse, 0x1 ;  /* 0x00000006710e7211 */ /* 0x081fe200078808ff */
[C---:B------:R-:W-:Y:S01]  /*bcd0*/  IMAD R109, R82.reuse, 0x2, R85 ;  /* 0x00000002526d7824 */ /* 0x040fe200078e0255 */
[-C--:B------:R-:W-:Y:S01]  /*bce0*/  LEA.HI.X.SX32 R13, R87, R19.reuse, 0x1, P3 ;  /* 0x00000013570d7211 */ /* 0x080fe200018f0eff */
[----:B------:R0:W-:Y:S01]  /*bcf0*/  STG.E.U16 desc[UR60][R10.64], R23 ;  /* 0x000000170a007986 */ /* 0x0001e2000c10153c */
[----:B------:R-:W-:Y:S01]  /*bd00*/  LEA.HI.X.SX32 R15, R113, R19, 0x1, P4 ;  /* 0x00000013710f7211 */ /* 0x000fe200020f0eff */
[----:B------:R-:W-:Y:S01]  /*bd10*/  IMAD R121, R82, 0x2, R109 ;  /* 0x0000000252797824 */ /* 0x000fe200078e026d */
[----:B-1----:R-:W-:Y:S01]  /*bd20*/  PRMT R61, R22, 0x7632, R61 ;  /* 0x00007632163d7816 */ /* 0x002fe2000000003d */
[----:B------:R1:W-:Y:S01]  /*bd30*/  STG.E.U16 desc[UR60][R12.64], R4 ;  /* 0x000000040c007986 */ /* 0x0003e2000c10153c */
[-C--:B---3--:R-:W-:Y:S01]  /*bd40*/  LEA R8, P3, R89, R6.reuse, 0x1 ;  /* 0x0000000659087211 */ /* 0x088fe200078608ff */
[----:B------:R-:W-:Y:S01]  /*bd50*/  IMAD R63, R82, 0x2, R121 ;  /* 0x00000002523f7824 */ /* 0x000fe200078e0279 */
[----:B------:R-:W-:-:S02]  /*bd60*/  LEA R22, P4, R95, R6, 0x1 ;  /* 0x000000065f167211 */ /* 0x000fc400078808ff */
[----:B------:R-:W-:Y:S02]  /*bd70*/  LEA.HI.X.SX32 R9, R89, R19, 0x1, P3 ;  /* 0x0000001359097211 */ /* 0x000fe400018f0eff */
[C---:B------:R-:W-:Y:S02]  /*bd80*/  LEA R111, R82.reuse, R63, 0x1 ;  /* 0x0000003f526f7211 */ /* 0x040fe400078e08ff */
[-C--:B------:R-:W-:Y:S01]  /*bd90*/  LEA R20, P3, R91, R6.reuse, 0x1 ;  /* 0x000000065b147211 */ /* 0x080fe200078608ff */
[----:B------:R2:W-:Y:S01]  /*bda0*/  STG.E.U16 desc[UR60][R8.64], R18 ;  /* 0x0000001208007986 */ /* 0x0005e2000c10153c */
[----:B------:R-:W-:Y:S01]  /*bdb0*/  PRMT R60, R23, 0x7632, R60 ;  /* 0x00007632173c7816 */ /* 0x000fe2000000003c */
[C---:B------:R-:W-:Y:S01]  /*bdc0*/  IMAD R87, R82.reuse, 0x2, R111 ;  /* 0x0000000252577824 */ /* 0x040fe200078e026f */
[-C--:B------:R-:W-:Y:S01]  /*bdd0*/  LEA.HI.X.SX32 R21, R91, R19.reuse, 0x1, P3 ;  /* 0x000000135b157211 */ /* 0x080fe200018f0eff */
[----:B------:R3:W-:Y:S01]  /*bde0*/  STG.E.U16 desc[UR60][R14.64], R61 ;  /* 0x0000003d0e007986 */ /* 0x0007e2000c10153c */
[----:B0-----:R-:W-:Y:S01]  /*bdf0*/  LEA R10, P3, R93, R6, 0x1 ;  /* 0x000000065d0a7211 */ /* 0x001fe200078608ff */
[C---:B------:R-:W-:Y:S01]  /*be00*/  IMAD R123, R82.reuse, 0x2, R87 ;  /* 0x00000002527b7824 */ /* 0x040fe200078e0257 */
[-C--:B------:R-:W-:Y:S01]  /*be10*/  LEA.HI.X.SX32 R23, R95, R19.reuse, 0x1, P4 ;  /* 0x000000135f177211 */ /* 0x080fe200020f0eff */
[----:B------:R-:W-:Y:S01]  /*be20*/  STG.E.U16 desc[UR60][R20.64], R60 ;  /* 0x0000003c14007986 */ /* 0x000fe2000c10153c */
[----:B------:R-:W-:Y:S01]  /*be30*/  LEA.HI.X.SX32 R11, R93, R19, 0x1, P3 ;  /* 0x000000135d0b7211 */ /* 0x000fe200018f0eff */
[----:B------:R-:W-:Y:S01]  /*be40*/  IMAD R89, R82, 0x2, R123 ;  /* 0x0000000252597824 */ /* 0x000fe200078e027b */
[----:B-1----:R-:W-:-:S02]  /*be50*/  PRMT R4, R24, 0x7632, R4 ;  /* 0x0000763218047816 */ /* 0x002fc40000000004 */
[-C--:B--2---:R-:W-:Y:S01]  /*be60*/  LEA R8, P3, R115, R6.reuse, 0x1 ;  /* 0x0000000673087211 */ /* 0x084fe200078608ff */
[C---:B------:R-:W-:Y:S01]  /*be70*/  IMAD R113, R82.reuse, 0x2, R89 ;  /* 0x0000000252717824 */ /* 0x040fe200078e0259 */
[----:B------:R0:W-:Y:S01]  /*be80*/  STG.E.U16 desc[UR60][R10.64], R24 ;  /* 0x000000180a007986 */ /* 0x0001e2000c10153c */
[-C--:B---3--:R-:W-:Y:S02]  /*be90*/  LEA R14, P4, R117, R6.reuse, 0x1 ;  /* 0x00000006750e7211 */ /* 0x088fe400078808ff */
[C---:B------:R-:W-:Y:S01]  /*bea0*/  IMAD R91, R82.reuse, 0x2, R113 ;  /* 0x00000002525b7824 */ /* 0x040fe200078e0271 */
[-C--:B------:R-:W-:Y:S01]  /*beb0*/  LEA.HI.X.SX32 R9, R115, R19.reuse, 0x1, P3 ;  /* 0x0000001373097211 */ /* 0x080fe200018f0eff */
[----:B------:R1:W-:Y:S01]  /*bec0*/  STG.E.U16 desc[UR60][R22.64], R25 ;  /* 0x0000001916007986 */ /* 0x0003e2000c10153c */
[-C--:B------:R-:W-:Y:S01]  /*bed0*/  LEA R12, P3, R97, R6.reuse, 0x1 ;  /* 0x00000006610c7211 */ /* 0x080fe200078608ff */
[C---:B------:R-:W-:Y:S01]  /*bee0*/  IMAD R125, R82.reuse, 0x2, R91 ;  /* 0x00000002527d7824 */ /* 0x040fe200078e025b */
[-C--:B------:R-:W-:Y:S01]  /*bef0*/  LEA.HI.X.SX32 R15, R117, R19.reuse, 0x1, P4 ;  /* 0x00000013750f7211 */ /* 0x080fe200020f0eff */
[----:B------:R2:W-:Y:S01]  /*bf00*/  STG.E.U16 desc[UR60][R8.64], R26 ;  /* 0x0000001a08007986 */ /* 0x0005e2000c10153c */
[----:B------:R-:W-:Y:S01]  /*bf10*/  LEA.HI.X.SX32 R13, R97, R19, 0x1, P3 ;  /* 0x00000013610d7211 */ /* 0x000fe200018f0eff */
[----:B------:R-:W-:Y:S01]  /*bf20*/  IMAD R127, R82, 0x2, R125 ;  /* 0x00000002527f7824 */ /* 0x000fe200078e027d */
[----:B0-----:R-:W-:-:S02]  /*bf30*/  LEA R10, P3, R99, R6, 0x1 ;  /* 0x00000006630a7211 */ /* 0x001fc400078608ff */
[----:B------:R-:W-:Y:S01]  /*bf40*/  PRMT R18, R25, 0x7632, R18 ;  /* 0x0000763219127816 */ /* 0x000fe20000000012 */
[----:B------:R-:W-:Y:S01]  /*bf50*/  IMAD R129, R82, 0x2, R127 ;  /* 0x0000000252817824 */ /* 0x000fe200078e027f */
[----:B------:R-:W-:Y:S01]  /*bf60*/  LEA.HI.X.SX32 R11, R99, R19, 0x1, P3 ;  /* 0x00000013630b7211 */ /* 0x000fe200018f0eff */
[----:B------:R0:W-:Y:S01]  /*bf70*/  STG.E.U16 desc[UR60][R12.64], R27 ;  /* 0x0000001b0c007986 */ /* 0x0001e2000c10153c */
[----:B-1----:R-:W-:Y:S02]  /*bf80*/  PRMT R23, R26, 0x7632, R23 ;  /* 0x000076321a177816 */ /* 0x002fe40000000017 */
[C---:B------:R-:W-:Y:S01]  /*bf90*/  LEA R115, R82.reuse, R129, 0x1 ;  /* 0x0000008152737211 */ /* 0x040fe200078e08ff */
[----:B------:R1:W-:Y:S01]  /*bfa0*/  STG.E.U16 desc[UR60][R10.64], R4 ;  /* 0x000000040a007986 */ /* 0x0003e2000c10153c */
[----:B--2---:R-:W-:Y:S02]  /*bfb0*/  LEA R8, P3, R101, R6, 0x1 ;  /* 0x0000000665087211 */ /* 0x004fe400078608ff */
[----:B------:R-:W-:Y:S01]  /*bfc0*/  PRMT R22, R27, 0x7632, R22 ;  /* 0x000076321b167816 */ /* 0x000fe20000000016 */
[----:B------:R-:W-:Y:S01]  /*bfd0*/  IMAD R131, R82, 0x2, R115 ;  /* 0x0000000252837824 */ /* 0x000fe200078e0273 */
[----:B------:R-:W-:-:S02]  /*bfe0*/  LEA.HI.X.SX32 R9, R101, R19, 0x1, P3 ;  /* 0x0000001365097211 */ /* 0x000fc400018f0eff */
[CC--:B------:R-:W-:Y:S01]  /*bff0*/  LEA R20, P3, R69.reuse, R6.reuse, 0x1 ;  /* 0x0000000645147211 */ /* 0x0c0fe200078608ff */
[C---:B------:R-:W-:Y:S02]  /*c000*/  IMAD R133, R82.reuse, 0x2, R131 ;  /* 0x0000000252857824 */ /* 0x040fe400078e0283 */
[----:B------:R2:W-:Y:S01]  /*c010*/  STG.E.U16 desc[UR60][R8.64], R18 ;  /* 0x0000001208007986 */ /* 0x0005e2000c10153c */
[-C--:B------:R-:W-:Y:S01]  /*c020*/  LEA.HI.X.SX32 R21, R69, R19.reuse, 0x1, P3 ;  /* 0x0000001345157211 */ /* 0x080fe200018f0eff */
[C---:B------:R-:W-:Y:S01]  /*c030*/  IMAD R135, R82.reuse, 0x2, R133 ;  /* 0x0000000252877824 */ /* 0x040fe200078e0285 */
[-C--:B0-----:R-:W-:Y:S01]  /*c040*/  LEA R12, P3, R103, R6.reuse, 0x1 ;  /* 0x00000006670c7211 */ /* 0x081fe200078608ff */
[----:B------:R-:W-:Y:S01]  /*c050*/  STG.E.U16 desc[UR60][R14.64], R23 ;  /* 0x000000170e007986 */ /* 0x000fe2000c10153c */
[-C--:B-1----:R-:W-:Y:S01]  /*c060*/  LEA R10, P4, R71, R6.reuse, 0x1 ;  /* 0x00000006470a7211 */ /* 0x082fe200078808ff */
[C---:B------:R-:W-:Y:S01]  /*c070*/  IMAD R137, R82.reuse, 0x2, R135 ;  /* 0x0000000252897824 */ /* 0x040fe200078e0287 */
[-C--:B------:R-:W-:Y:S01]  /*c080*/  LEA.HI.X.SX32 R13, R103, R19.reuse, 0x1, P3 ;  /* 0x00000013670d7211 */ /* 0x080fe200018f0eff */
[----:B------:R0:W-:Y:S01]  /*c090*/  STG.E.U16 desc[UR60][R20.64], R22 ;  /* 0x0000001614007986 */ /* 0x0001e2000c10153c */
[-C--:B------:R-:W-:Y:S01]  /*c0a0*/  LEA.HI.X.SX32 R11, R71, R19.reuse, 0x1, P4 ;  /* 0x00000013470b7211 */ /* 0x080fe200020f0eff */
[C---:B------:R-:W-:Y:S01]  /*c0b0*/  IMAD R139, R82.reuse, 0x2, R137 ;  /* 0x00000002528b7824 */ /* 0x040fe200078e0289 */
[-C--:B------:R-:W-:Y:S01]  /*c0c0*/  LEA R26, P4, R7, R6.reuse, 0x1 ;  /* 0x00000006071a7211 */ /* 0x080fe200078808ff */
[----:B------:R1:W-:Y:S01]  /*c0d0*/  STG.E.U16 desc[UR60][R12.64], R28 ;  /* 0x0000001c0c007986 */ /* 0x0003e2000c10153c */
[-C--:B--2---:R-:W-:Y:S01]  /*c0e0*/  LEA R8, P3, R105, R6.reuse, 0x1 ;  /* 0x0000000669087211 */ /* 0x084fe200078608ff */
[C---:B------:R-:W-:Y:S01]  /*c0f0*/  IMAD R141, R82.reuse, 0x2, R139 ;  /* 0x00000002528d7824 */ /* 0x040fe200078e028b */
[-C--:B------:R-:W-:Y:S01]  /*c100*/  LEA.HI.X.SX32 R27, R7, R19.reuse, 0x1, P4 ;  /* 0x00000013071b7211 */ /* 0x080fe200020f0eff */
[----:B------:R-:W-:Y:S01]  /*c110*/  STG.E.U16 desc[UR60][R10.64], R29 ;  /* 0x0000001d0a007986 */ /* 0x000fe2000c10153c */
[----:B------:R-:W-:Y:S01]  /*c120*/  LEA.HI.X.SX32 R9, R105, R19, 0x1, P3 ;  /* 0x0000001369097211 */ /* 0x000fe200018f0eff */
[----:B------:R-:W-:Y:S01]  /*c130*/  IMAD R117, R82, 0x2, R141 ;  /* 0x0000000252757824 */ /* 0x000fe200078e028d */
[----:B------:R-:W-:-:S02]  /*c140*/  LEA R24, P3, R17, R6, 0x1 ;  /* 0x0000000611187211 */ /* 0x000fc400078608ff */
[-C--:B0-----:R-:W-:Y:S01]  /*c150*/  LEA R20, P4, R119, R6.reuse, 0x1 ;  /* 0x0000000677147211 */ /* 0x081fe200078808ff */
[C---:B------:R-:W-:Y:S01]  /*c160*/  IMAD R143, R82.reuse, 0x2, R117 ;  /* 0x00000002528f7824 */ /* 0x040fe200078e0275 */
[----:B------:R-:W-:Y:S01]  /*c170*/  LEA.HI.X.SX32 R25, R17, R19, 0x1, P3 ;  /* 0x0000001311197211 */ /* 0x000fe200018f0eff */
[----:B------:R-:W-:Y:S01]  /*c180*/  STG.E.U16 desc[UR60][R8.64], R30 ;  /* 0x0000001e08007986 */ /* 0x000fe2000c10153c */
[CC--:B------:R-:W-:Y:S02]  /*c190*/  LEA R14, P3, R83.reuse, R6.reuse, 0x1 ;  /* 0x00000006530e7211 */ /* 0x0c0fe400078608ff */
[----:B------:R-:W-:Y:S01]  /*c1a0*/  LEA R145, R82, R143, 0x1 ;  /* 0x0000008f52917211 */ /* 0x000fe200078e08ff */
[----:B------:R0:W-:Y:S01]  /*c1b0*/  STG.E.U16 desc[UR60][R24.64], R31 ;  /* 0x0000001f18007986 */ /* 0x0001e2000c10153c */
[----:B------:R-:W-:Y:S02]  /*c1c0*/  LEA.HI.X.SX32 R15, R83, R19, 0x1, P3 ;  /* 0x00000013530f7211 */ /* 0x000fe400018f0eff */
[----:B-1----:R-:W-:Y:S01]  /*c1d0*/  PRMT R28, R28, 0x7632, R28 ;  /* 0x000076321c1c7816 */ /* 0x002fe2000000001c */
[----:B------:R-:W-:Y:S01]  /*c1e0*/  IMAD R147, R82, 0x2, R145 ;  /* 0x0000000252937824 */ /* 0x000fe200078e0291 */
[----:B------:R-:W-:-:S02]  /*c1f0*/  LEA R22, P5, R107, R6, 0x1 ;  /* 0x000000066b167211 */ /* 0x000fc400078a08ff */
[-C--:B------:R-:W-:Y:S01]  /*c200*/  LEA.HI.X.SX32 R21, R119, R19.reuse, 0x1, P4 ;  /* 0x0000001377157211 */ /* 0x080fe200020f0eff */
[C---:B------:R-:W-:Y:S01]  /*c210*/  IMAD R149, R82.reuse, 0x2, R147 ;  /* 0x0000000252957824 */ /* 0x040fe200078e0293 */
[----:B------:R1:W-:Y:S01]  /*c220*/  STG.E.U16 desc[UR60][R26.64], R28 ;  /* 0x0000001c1a007986 */ /* 0x0003e2000c10153c */
[-C--:B------:R-:W-:Y:S02]  /*c230*/  LEA.HI.X.SX32 R23, R107, R19.reuse, 0x1, P5 ;  /* 0x000000136b177211 */ /* 0x080fe400028f0eff */
[C---:B------:R-:W-:Y:S01]  /*c240*/  IMAD R151, R82.reuse, 0x2, R149 ;  /* 0x0000000252977824 */ /* 0x040fe200078e0295 */
[-C--:B0-----:R-:W-:Y:S02]  /*c250*/  LEA R24, P3, R85, R6.reuse, 0x1 ;  /* 0x0000000655187211 */ /* 0x081fe400078608ff */
[----:B------:R-:W-:Y:S01]  /*c260*/  LEA R60, P5, R121, R6, 0x1 ;  /* 0x00000006793c7211 */ /* 0x000fe200078a08ff */
[----:B------:R-:W-:Y:S01]  /*c270*/  IMAD R153, R82, 0x2, R151 ;  /* 0x0000000252997824 */ /* 0x000fe200078e0297 */
[----:B------:R-:W-:-:S02]  /*c280*/  LEA.HI.X.SX32 R25, R85, R19, 0x1, P3 ;  /* 0x0000001355197211 */ /* 0x000fc400018f0eff */
[-C--:B------:R-:W-:Y:S01]  /*c290*/  LEA.HI.X.SX32 R61, R121, R19.reuse, 0x1, P5 ;  /* 0x00000013793d7211 */ /* 0x080fe200028f0eff */
[C---:B------:R-:W-:Y:S01]  /*c2a0*/  IMAD R17, R82.reuse, 0x2, R153 ;  /* 0x0000000252117824 */ /* 0x040fe200078e0299 */
[-C--:B-1----:R-:W-:Y:S02]  /*c2b0*/  LEA R26, P4, R109, R6.reuse, 0x1 ;  /* 0x000000066d1a7211 */ /* 0x082fe400078808ff */
[-C--:B------:R-:W-:Y:S01]  /*c2c0*/  LEA R62, P3, R63, R6.reuse, 0x1 ;  /* 0x000000063f3e7211 */ /* 0x080fe200078608ff */
[C---:B------:R-:W-:Y:S01]  /*c2d0*/  IMAD R7, R82.reuse, 0x2, R17 ;  /* 0x0000000252077824 */ /* 0x040fe200078e0211 */
[----:B------:R-:W-:Y:S02]  /*c2e0*/  LEA.HI.X.SX32 R27, R109, R19, 0x1, P4 ;  /* 0x000000136d1b7211 */ /* 0x000fe400020f0eff */
[-C--:B------:R-:W-:Y:S01]  /*c2f0*/  LEA R68, P4, R111, R6.reuse, 0x1 ;  /* 0x000000066f447211 */ /* 0x080fe200078808ff */
[----:B------:R-:W-:Y:S01]  /*c300*/  IMAD R11, R82, 0x2, R7 ;  /* 0x00000002520b7824 */ /* 0x000fe200078e0207 */
[----:B------:R-:W-:-:S02]  /*c310*/  LEA R70, P5, R87, R6, 0x1 ;  /* 0x0000000657467211 */ /* 0x000fc400078a08ff */
[-C--:B------:R-:W-:Y:S01]  /*c320*/  LEA.HI.X.SX32 R69, R111, R19.reuse, 0x1, P4 ;  /* 0x000000136f457211 */ /* 0x080fe200020f0eff */
[C---:B------:R-:W-:Y:S01]  /*c330*/  IMAD R9, R82.reuse, 0x2, R11 ;  /* 0x0000000252097824 */ /* 0x040fe200078e020b */
[-C--:B------:R-:W-:Y:S02]  /*c340*/  LEA R86, P4, R89, R6.reuse, 0x1 ;  /* 0x0000000659567211 */ /* 0x080fe400078808ff */
[----:B------:R-:W-:Y:S02]  /*c350*/  LEA.HI.X.SX32 R63, R63, R19, 0x1, P3 ;  /* 0x000000133f3f7211 */ /* 0x000fe400018f0eff */
[C---:B------:R-:W-:Y:S02]  /*c360*/  LEA R13, R82.reuse, R9, 0x1 ;  /* 0x00000009520d7211 */ /* 0x040fe400078e08ff */
[----:B------:R-:W-:Y:S02]  /*c370*/  LEA.HI.X.SX32 R71, R87, R19, 0x1, P5 ;  /* 0x0000001357477211 */ /* 0x000fe400028f0eff */
[-C--:B------:R-:W-:Y:S01]  /*c380*/  LEA R84, P3, R123, R6.reuse, 0x1 ;  /* 0x000000067b547211 */ /* 0x080fe200078608ff */
[----:B------:R-:W-:Y:S01]  /*c390*/  IMAD R83, R82, 0x2, R13 ;  /* 0x0000000252537824 */ /* 0x000fe200078e020d */
[----:B------:R-:W-:-:S02]  /*c3a0*/  LEA R88, P5, R113, R6, 0x1 ;  /* 0x0000000671587211 */ /* 0x000fc400078a08ff */
[-C--:B------:R-:W-:Y:S01]  /*c3b0*/  LEA.HI.X.SX32 R87, R89, R19.reuse, 0x1, P4 ;  /* 0x0000001359577211 */ /* 0x080fe200020f0eff */
[C---:B------:R-:W-:Y:S01]  /*c3c0*/  IMAD R155, R82.reuse, 0x2, R83 ;  /* 0x00000002529b7824 */ /* 0x040fe200078e0253 */
[-C--:B------:R-:W-:Y:S02]  /*c3d0*/  LEA R92, P4, R125, R6.reuse, 0x1 ;  /* 0x000000067d5c7211 */ /* 0x080fe400078808ff */
[-C--:B------:R-:W-:Y:S01]  /*c3e0*/  LEA.HI.X.SX32 R85, R123, R19.reuse, 0x1, P3 ;  /* 0x000000137b557211 */ /* 0x080fe200018f0eff */
        /* <DEDUP_REMOVED lines=50> */
[-C--:B------:R-:W-:Y:S02]  /*c710*/  LEA.HI.X.SX32 R123, R151, R19.reuse, 0x1, P4 ;  /* 0x00000013977b7211 */ /* 0x080fe400020f0eff */
[-C--:B------:R-:W-:Y:S02]  /*c720*/  LEA R128, P4, R7, R6.reuse, 0x1 ;  /* 0x0000000607807211 */ /* 0x080fe400078808ff */
[-C--:B------:R-:W-:Y:S02]  /*c730*/  LEA.HI.X.SX32 R121, R149, R19.reuse, 0x1, P3 ;  /* 0x0000001395797211 */ /* 0x080fe400018f0eff */
[----:B------:R-:W-:Y:S02]  /*c740*/  LEA.HI.X.SX32 R125, R153, R19, 0x1, P5 ;  /* 0x00000013997d7211 */ /* 0x000fe400028f0eff */
[-C--:B------:R-:W-:Y:S02]  /*c750*/  LEA R126, P3, R17, R6.reuse, 0x1 ;  /* 0x00000006117e7211 */ /* 0x080fe400078608ff */
[----:B------:R-:W-:-:S02]  /*c760*/  LEA R130, P5, R11, R6, 0x1 ;  /* 0x000000060b827211 */ /* 0x000fc400078a08ff */
[-C--:B------:R-:W-:Y:S01]  /*c770*/  LEA.HI.X.SX32 R129, R7, R19.reuse, 0x1, P4 ;  /* 0x0000001307817211 */ /* 0x080fe200020f0eff */
[C---:B------:R-:W-:Y:S01]  /*c780*/  IMAD R7, R82.reuse, 0x2, R189 ;  /* 0x0000000252077824 */ /* 0x040fe200078e02bd */
[-C--:B------:R-:W-:Y:S02]  /*c790*/  LEA.HI.X.SX32 R127, R17, R19.reuse, 0x1, P3 ;  /* 0x00000013117f7211 */ /* 0x080fe400018f0eff */
[-C--:B------:R-:W-:Y:S01]  /*c7a0*/  LEA.HI.X.SX32 R131, R11, R19.reuse, 0x1, P5 ;  /* 0x000000130b837211 */ /* 0x080fe200028f0eff */
[C---:B------:R-:W-:Y:S01]  /*c7b0*/  IMAD R11, R82.reuse, 0x2, R7 ;  /* 0x00000002520b7824 */ /* 0x040fe200078e0207 */
[-C--:B------:R-:W-:Y:S02]  /*c7c0*/  LEA R132, P3, R9, R6.reuse, 0x1 ;  /* 0x0000000609847211 */ /* 0x080fe400078608ff */
[----:B------:R-:W-:Y:S02]  /*c7d0*/  LEA R134, P4, R13, R6, 0x1 ;  /* 0x000000060d867211 */ /* 0x000fe400078808ff */
[-C--:B------:R-:W-:Y:S01]  /*c7e0*/  LEA.HI.X.SX32 R133, R9, R19.reuse, 0x1, P3 ;  /* 0x0000001309857211 */ /* 0x080fe200018f0eff */
[----:B------:R-:W-:Y:S01]  /*c7f0*/  IMAD R9, R82, 0x2, R11 ;  /* 0x0000000252097824 */ /* 0x000fe200078e020b */
[----:B------:R-:W-:-:S02]  /*c800*/  LEA.HI.X.SX32 R135, R13, R19, 0x1, P4 ;  /* 0x000000130d877211 */ /* 0x000fc400020f0eff */
[-C--:B------:R-:W-:Y:S01]  /*c810*/  LEA R136, P5, R83, R6.reuse, 0x1 ;  /* 0x0000000653887211 */ /* 0x080fe200078a08ff */
        /* <DEDUP_REMOVED lines=8> */
[-C--:B------:R-:W-:Y:S01]  /*c8a0*/  LEA R140, P4, R157, R6.reuse, 0x1 ;  /* 0x000000069d8c7211 */ /* 0x080fe200078808ff */
[C---:B------:R-:W-:Y:S01]  /*c8b0*/  IMAD R191, R82.reuse, 0x2, R83 ;  /* 0x0000000252bf7824 */ /* 0x040fe200078e0253 */
[-C--:B------:R-:W-:Y:S02]  /*c8c0*/  LEA.HI.X.SX32 R143, R159, R19.reuse, 0x1, P5 ;  /* 0x000000139f8f7211 */ /* 0x080fe400028f0eff */
[----:B------:R-:W-:Y:S02]  /*c8d0*/  LEA.HI.X.SX32 R145, R161, R19, 0x1, P3 ;  /* 0x00000013a1917211 */ /* 0x000fe400018f0eff */
[C---:B------:R-:W-:Y:S02]  /*c8e0*/  LEA R193, R82.reuse, R191, 0x1 ;  /* 0x000000bf52c17211 */ /* 0x040fe400078e08ff */
[-C--:B------:R-:W-:Y:S02]  /*c8f0*/  LEA R148, P5, R165, R6.reuse, 0x1 ;  /* 0x00000006a5947211 */ /* 0x080fe400078a08ff */
[----:B------:R-:W-:Y:S01]  /*c900*/  LEA R150, P3, R167, R6, 0x1 ;  /* 0x00000006a7967211 */ /* 0x000fe200078608ff */
[----:B------:R-:W-:Y:S01]  /*c910*/  IMAD R195, R82, 0x2, R193 ;  /* 0x0000000252c37824 */ /* 0x000fe200078e02c1 */
[----:B------:R-:W-:-:S02]  /*c920*/  LEA.HI.X.SX32 R141, R157, R19, 0x1, P4 ;  /* 0x000000139d8d7211 */ /* 0x000fc400020f0eff */
[-C--:B------:R-:W-:Y:S01]  /*c930*/  LEA R146, P4, R163, R6.reuse, 0x1 ;  /* 0x00000006a3927211 */ /* 0x080fe200078808ff */
[C---:B------:R-:W-:Y:S01]  /*c940*/  IMAD R197, R82.reuse, 0x2, R195 ;  /* 0x0000000252c57824 */ /* 0x040fe200078e02c3 */
[-C--:B------:R-:W-:Y:S02]  /*c950*/  LEA.HI.X.SX32 R149, R165, R19.reuse, 0x1, P5 ;  /* 0x00000013a5957211 */ /* 0x080fe400028f0eff */
[-C--:B------:R-:W-:Y:S01]  /*c960*/  LEA.HI.X.SX32 R151, R167, R19.reuse, 0x1, P3 ;  /* 0x00000013a7977211 */ /* 0x080fe200018f0eff */
[C---:B------:R-:W-:Y:S01]  /*c970*/  IMAD R199, R82.reuse, 0x2, R197 ;  /* 0x0000000252c77824 */ /* 0x040fe200078e02c5 */
        /* <DEDUP_REMOVED lines=14> */
[----:B------:R-:W-:Y:S01]  /*ca60*/  IMAD R209, R82, 0x2, R207 ;  /* 0x0000000252d17824 */ /* 0x000fe200078e02cf */
[-C--:B------:R-:W-:Y:S02]  /*ca70*/  LEA.HI.X.SX32 R161, R177, R19.reuse, 0x1, P5 ;  /* 0x00000013b1a17211 */ /* 0x080fe400028f0eff */
[-C--:B------:R-:W-:Y:S02]  /*ca80*/  LEA.HI.X.SX32 R163, R179, R19.reuse, 0x1, P3 ;  /* 0x00000013b3a37211 */ /* 0x080fe400018f0eff */
[-C--:B------:R-:W-:Y:S02]  /*ca90*/  LEA R166, P5, R183, R6.reuse, 0x1 ;  /* 0x00000006b7a67211 */ /* 0x080fe400078a08ff */
[----:B------:R-:W-:Y:S02]  /*caa0*/  LEA R168, P3, R185, R6, 0x1 ;  /* 0x00000006b9a87211 */ /* 0x000fe400078608ff */
[----:B------:R-:W-:-:S02]  /*cab0*/  LEA.HI.X.SX32 R159, R175, R19, 0x1, P4 ;  /* 0x00000013af9f7211 */ /* 0x000fc400020f0eff */
[-C--:B------:R-:W-:Y:S02]  /*cac0*/  LEA R164, P4, R181, R6.reuse, 0x1 ;  /* 0x00000006b5a47211 */ /* 0x080fe400078808ff */
[-C--:B------:R-:W-:Y:S02]  /*cad0*/  LEA.HI.X.SX32 R167, R183, R19.reuse, 0x1, P5 ;  /* 0x00000013b7a77211 */ /* 0x080fe400028f0eff */
[-C--:B------:R-:W-:Y:S02]  /*cae0*/  LEA.HI.X.SX32 R169, R185, R19.reuse, 0x1, P3 ;  /* 0x00000013b9a97211 */ /* 0x080fe400018f0eff */
[-C--:B------:R-:W-:Y:S02]  /*caf0*/  LEA R172, P5, R189, R6.reuse, 0x1 ;  /* 0x00000006bdac7211 */ /* 0x080fe400078a08ff */
[----:B------:R-:W-:Y:S02]  /*cb00*/  LEA R174, P3, R7, R6, 0x1 ;  /* 0x0000000607ae7211 */ /* 0x000fe400078608ff */
[----:B------:R-:W-:-:S02]  /*cb10*/  LEA.HI.X.SX32 R165, R181, R19, 0x1, P4 ;  /* 0x00000013b5a57211 */ /* 0x000fc400020f0eff */
[-C--:B------:R-:W-:Y:S02]  /*cb20*/  LEA R170, P4, R187, R6.reuse, 0x1 ;  /* 0x00000006bbaa7211 */ /* 0x080fe400078808ff */
[-C--:B------:R-:W-:Y:S02]  /*cb30*/  LEA.HI.X.SX32 R173, R189, R19.reuse, 0x1, P5 ;  /* 0x00000013bdad7211 */ /* 0x080fe400028f0eff */
[----:B------:R-:W-:Y:S02]  /*cb40*/  LEA.HI.X.SX32 R175, R7, R19, 0x1, P3 ;  /* 0x0000001307af7211 */ /* 0x000fe400018f0eff */
[----:B------:R-:W-:Y:S02]  /*cb50*/  LEA R178, P5, R9, R6, 0x1 ;  /* 0x0000000609b27211 */ /* 0x000fe400078a08ff */
[----:B------:R-:W-:Y:S02]  /*cb60*/  LEA R7, R82, R209, 0x1 ;  /* 0x000000d152077211 */ /* 0x000fe400078e08ff */
[----:B------:R-:W-:-:S02]  /*cb70*/  LEA.HI.X.SX32 R171, R187, R19, 0x1, P4 ;  /* 0x00000013bbab7211 */ /* 0x000fc400020f0eff */
[-C--:B------:R-:W-:Y:S02]  /*cb80*/  LEA R176, P4, R11, R6.reuse, 0x1 ;  /* 0x000000060bb07211 */ /* 0x080fe400078808ff */
[-C--:B------:R-:W-:Y:S01]  /*cb90*/  LEA.HI.X.SX32 R179, R9, R19.reuse, 0x1, P5 ;  /* 0x0000001309b37211 */ /* 0x080fe200028f0eff */
[C---:B------:R-:W-:Y:S01]  /*cba0*/  IMAD R9, R82.reuse, 0x2, R7 ;  /* 0x0000000252097824 */ /* 0x040fe200078e0207 */
[-C--:B------:R-:W-:Y:S02]  /*cbb0*/  LEA.HI.X.SX32 R177, R11, R19.reuse, 0x1, P4 ;  /* 0x000000130bb17211 */ /* 0x080fe400020f0eff */
[-C--:B------:R-:W-:Y:S01]  /*cbc0*/  LEA R180, P3, R13, R6.reuse, 0x1 ;  /* 0x000000060db47211 */ /* 0x080fe200078608ff */
[C---:B------:R-:W-:Y:S01]  /*cbd0*/  IMAD R11, R82.reuse, 0x2, R9 ;  /* 0x00000002520b7824 */ /* 0x040fe200078e0209 */
[-C--:B------:R-:W-:Y:S02]  /*cbe0*/  LEA R182, P4, R17, R6.reuse, 0x1 ;  /* 0x0000000611b67211 */ /* 0x080fe400078808ff */
[----:B------:R-:W-:Y:S01]  /*cbf0*/  LEA.HI.X.SX32 R181, R13, R19, 0x1, P3 ;  /* 0x000000130db57211 */ /* 0x000fe200018f0eff */
[----:B------:R-:W-:Y:S01]  /*cc00*/  IMAD R13, R82, 0x2, R11 ;  /* 0x00000002520d7824 */ /* 0x000fe200078e020b */
[----:B------:R-:W-:-:S02]  /*cc10*/  LEA R184, P5, R83, R6, 0x1 ;  /* 0x0000000653b87211 */ /* 0x000fc400078a08ff */
[-C--:B------:R-:W-:Y:S01]  /*cc20*/  LEA.HI.X.SX32 R183, R17, R19.reuse, 0x1, P4 ;  /* 0x0000001311b77211 */ /* 0x080fe200020f0eff */
[C---:B------:R-:W-:Y:S01]  /*cc30*/  IMAD R17, R82.reuse, 0x2, R13 ;  /* 0x0000000252117824 */ /* 0x040fe200078e020d */
[-C--:B------:R-:W-:Y:S02]  /*cc40*/  LEA.HI.X.SX32 R185, R83, R19.reuse, 0x1, P5 ;  /* 0x0000001353b97211 */ /* 0x080fe400028f0eff */
[-C--:B------:R-:W-:Y:S01]  /*cc50*/  LEA R188, P4, R193, R6.reuse, 0x1 ;  /* 0x00000006c1bc7211 */ /* 0x080fe200078808ff */
        /* <DEDUP_REMOVED lines=13> */
[C---:B------:R-:W-:Y:S02]  /*cd30*/  LEA R223, R82.reuse, R221, 0x1 ;  /* 0x000000dd52df7211 */ /* 0x040fe400078e08ff */
[-C--:B------:R-:W-:Y:S02]  /*cd40*/  LEA.HI.X.SX32 R193, R197, R19.reuse, 0x1, P3 ;  /* 0x00000013c5c17211 */ /* 0x080fe400018f0eff */
[----:B------:R-:W-:Y:S01]  /*cd50*/  LEA.HI.X.SX32 R197, R201, R19, 0x1, P5 ;  /* 0x00000013c9c57211 */ /* 0x000fe200028f0eff */
[----:B------:R-:W-:Y:S01]  /*cd60*/  IMAD R225, R82, 0x2, R223 ;  /* 0x0000000252e17824 */ /* 0x000fe200078e02df */
[-C--:B------:R-:W-:Y:S02]  /*cd70*/  LEA R198, P3, R203, R6.reuse, 0x1 ;  /* 0x00000006cbc67211 */ /* 0x080fe400078608ff */
        /* <DEDUP_REMOVED lines=22> */
[----:B------:R-:W-:Y:S02]  /*cee0*/  LEA R220, P5, R221, R6, 0x1 ;  /* 0x00000006dddc7211 */ /* 0x000fe400078a08ff */
[-C--:B------:R-:W-:Y:S01]  /*cef0*/  LEA.HI.X.SX32 R217, R83, R19.reuse, 0x1, P3 ;  /* 0x0000001353d97211 */ /* 0x080fe200018f0eff */
[----:B------:R-:W-:Y:S01]  /*cf00*/  IMAD R83, R82, 0x2, R17 ;  /* 0x0000000252537824 */ /* 0x000fe200078e0211 */
[----:B------:R-:W-:-:S02]  /*cf10*/  LEA.HI.X.SX32 R221, R221, R19, 0x1, P5 ;  /* 0x00000013dddd7211 */ /* 0x000fc400028f0eff */
[-C--:B------:R-:W-:Y:S02]  /*cf20*/  LEA R226, P5, R7, R6.reuse, 0x1 ;  /* 0x0000000607e27211 */ /* 0x080fe400078a08ff */
[-C--:B------:R-:W-:Y:S02]  /*cf30*/  LEA R222, P3, R223, R6.reuse, 0x1 ;  /* 0x00000006dfde7211 */ /* 0x080fe400078608ff */
[----:B------:R-:W-:Y:S02]  /*cf40*/  LEA.HI.X.SX32 R227, R7, R19, 0x1, P5 ;  /* 0x0000001307e37211 */ /* 0x000fe400028f0eff */
[C---:B------:R-:W-:Y:S02]  /*cf50*/  LEA R7, R82.reuse, R83, 0x1 ;  /* 0x0000005352077211 */ /* 0x040fe400078e08ff */
[-C--:B------:R-:W-:Y:S02]  /*cf60*/  LEA R218, P4, R219, R6.reuse, 0x1 ;  /* 0x00000006dbda7211 */ /* 0x080fe400078808ff */
[----:B------:R-:W-:Y:S01]  /*cf70*/  LEA.HI.X.SX32 R223, R223, R19, 0x1, P3 ;  /* 0x00000013dfdf7211 */ /* 0x000fe200018f0eff */
[----:B------:R-:W-:Y:S01]  /*cf80*/  IMAD R241, R82, 0x2, R7 ;  /* 0x0000000252f17824 */ /* 0x000fe200078e0207 */
[----:B------:R-:W-:-:S02]  /*cf90*/  LEA R228, P3, R9, R6, 0x1 ;  /* 0x0000000609e47211 */ /* 0x000fc400078608ff */
[-C--:B------:R-:W-:Y:S02]  /*cfa0*/  LEA.HI.X.SX32 R219, R219, R19.reuse, 0x1, P4 ;  /* 0x00000013dbdb7211 */ /* 0x080fe400020f0eff */
[-C--:B------:R-:W-:Y:S02]  /*cfb0*/  LEA R224, P4, R225, R6.reuse, 0x1 ;  /* 0x00000006e1e07211 */ /* 0x080fe400078808ff */
[-C--:B------:R-:W-:Y:S01]  /*cfc0*/  LEA.HI.X.SX32 R229, R9, R19.reuse, 0x1, P3 ;  /* 0x0000001309e57211 */ /* 0x080fe200018f0eff */
[C---:B------:R-:W-:Y:S01]  /*cfd0*/  IMAD R9, R82.reuse, 0x2, R241 ;  /* 0x0000000252097824 */ /* 0x040fe200078e02f1 */
[----:B------:R-:W-:Y:S02]  /*cfe0*/  LEA.HI.X.SX32 R225, R225, R19, 0x1, P4 ;  /* 0x00000013e1e17211 */ /* 0x000fe400020f0eff */
[-C--:B------:R-:W-:Y:S01]  /*cff0*/  LEA R230, P4, R11, R6.reuse, 0x1 ;  /* 0x000000060be67211 */ /* 0x080fe200078808ff */
[----:B------:R-:W-:Y:S01]  /*d000*/  IMAD R243, R82, 0x2, R9 ;  /* 0x0000000252f37824 */ /* 0x000fe200078e0209 */
[----:B------:R-:W-:-:S02]  /*d010*/  LEA R232, P5, R13, R6, 0x1 ;  /* 0x000000060de87211 */ /* 0x000fc400078a08ff */
[----:B------:R-:W-:Y:S01]  /*d020*/  PRMT R29, R29, 0x7632, R29 ;  /* 0x000076321d1d7816 */ /* 0x000fe2000000001d */
[----:B------:R-:W-:Y:S01]  /*d030*/  IMAD R82, R82, 0x2, R243 ;  /* 0x0000000252527824 */ /* 0x000fe200078e02f3 */
[----:B------:R-:W-:Y:S02]  /*d040*/  PRMT R30, R30, 0x7632, R30 ;  /* 0x000076321e1e7816 */ /* 0x000fe4000000001e */
[----:B------:R-:W-:Y:S01]  /*d050*/  PRMT R31, R31, 0x7632, R31 ;  /* 0x000076321f1f7816 */ /* 0x000fe2000000001f */
[----:B------:R0:W-:Y:S01]  /*d060*/  STG.E.U16 desc[UR60][R14.64], R29 ;  /* 0x0000001d0e007986 */ /* 0x0001e2000c10153c */
[-C--:B------:R-:W-:Y:S02]  /*d070*/  LEA.HI.X.SX32 R231, R11, R19.reuse, 0x1, P4 ;  /* 0x000000130be77211 */ /* 0x080fe400020f0eff */
[----:B------:R-:W-:Y:S01]  /*d080*/  LEA.HI.X.SX32 R233, R13, R19, 0x1, P5 ;  /* 0x000000130de97211 */ /* 0x000fe200028f0eff */
[----:B------:R1:W-:Y:S01]  /*d090*/  STG.E.U16 desc[UR60][R20.64], R30 ;  /* 0x0000001e14007986 */ /* 0x0003e2000c10153c */
[----:B------:R-:W-:-:S02]  /*d0a0*/  LEA R234, P3, R17, R6, 0x1 ;  /* 0x0000000611ea7211 */ /* 0x000fc400078608ff */
[-C--:B------:R-:W-:Y:S01]  /*d0b0*/  LEA R236, P4, R83, R6.reuse, 0x1 ;  /* 0x0000000653ec7211 */ /* 0x080fe200078808ff */
[----:B------:R-:W-:Y:S01]  /*d0c0*/  STG.E.U16 desc[UR60][R22.64], R31 ;  /* 0x0000001f16007986 */ /* 0x000fe2000c10153c */
[----:B------:R-:W-:Y:S02]  /*d0d0*/  LEA R238, P5, R7, R6, 0x1 ;  /* 0x0000000607ee7211 */ /* 0x000fe400078a08ff */
[----:B------:R-:W-:Y:S01]  /*d0e0*/  PRMT R4, R32, 0x7632, R4 ;  /* 0x0000763220047816 */ /* 0x000fe20000000004 */
[----:B------:R-:W-:Y:S01]  /*d0f0*/  STG.E.U16 desc[UR60][R24.64], R32 ;  /* 0x0000002018007986 */ /* 0x000fe2000c10153c */
[-C--:B------:R-:W-:Y:S02]  /*d100*/  LEA.HI.X.SX32 R235, R17, R19.reuse, 0x1, P3 ;  /* 0x0000001311eb7211 */ /* 0x080fe400018f0eff */
[----:B0-----:R-:W-:Y:S01]  /*d110*/  PRMT R15, R33, 0x7632, R15 ;  /* 0x00007632210f7816 */ /* 0x001fe2000000000f */
[----:B------:R-:W-:Y:S01]  /*d120*/  STG.E.U16 desc[UR60][R26.64], R33 ;  /* 0x000000211a007986 */ /* 0x000fe2000c10153c */
[----:B------:R-:W-:-:S02]  /*d130*/  LEA.HI.X.SX32 R237, R83, R19, 0x1, P4 ;  /* 0x0000001353ed7211 */ /* 0x000fc400020f0eff */
[----:B------:R-:W-:Y:S01]  /*d140*/  LEA.HI.X.SX32 R239, R7, R19, 0x1, P5 ;  /* 0x0000001307ef7211 */ /* 0x000fe200028f0eff */
[----:B------:R-:W-:Y:S01]  /*d150*/  STG.E.U16 desc[UR60][R60.64], R34 ;  /* 0x000000223c007986 */ /* 0x000fe2000c10153c */
[----:B------:R-:W-:Y:S02]  /*d160*/  PRMT R17, R34, 0x7632, R17 ;  /* 0x0000763222117816 */ /* 0x000fe40000000011 */
[-C--:B------:R-:W-:Y:S01]  /*d170*/  LEA R12, P3, R241, R6.reuse, 0x1 ;  /* 0x00000006f10c7211 */ /* 0x080fe200078608ff */
[----:B------:R-:W-:Y:S01]  /*d180*/  STG.E.U16 desc[UR60][R62.64], R35 ;  /* 0x000000233e007986 */ /* 0x000fe2000c10153c */
[-C--:B------:R-:W-:Y:S02]  /*d190*/  LEA R10, P4, R9, R6.reuse, 0x1 ;  /* 0x00000006090a7211 */ /* 0x080fe400078808ff */
[----:B------:R-:W-:Y:S01]  /*d1a0*/  LEA R8, P5, R243, R6, 0x1 ;  /* 0x00000006f3087211 */ /* 0x000fe200078a08ff */
[----:B------:R5:W-:Y:S01]  /*d1b0*/  STG.E.U16 desc[UR60][R68.64], R4 ;  /* 0x0000000444007986 */ /* 0x000be2000c10153c */
[----:B------:R-:W-:-:S02]  /*d1c0*/  PRMT R18, R35, 0x7632, R18 ;  /* 0x0000763223127816 */ /* 0x000fc40000000012 */
[C---:B------:R-:W-:Y:S01]  /*d1d0*/  LEA R6, P6, R82.reuse, R6, 0x1 ;  /* 0x0000000652067211 */ /* 0x040fe200078c08ff */
[----:B------:R0:W-:Y:S01]  /*d1e0*/  STG.E.U16 desc[UR60][R70.64], R15 ;  /* 0x0000000f46007986 */ /* 0x0001e2000c10153c */
[-C--:B------:R-:W-:Y:S02]  /*d1f0*/  LEA.HI.X.SX32 R11, R9, R19.reuse, 0x1, P4 ;  /* 0x00000013090b7211 */ /* 0x080fe400020f0eff */
[-C--:B------:R-:W-:Y:S01]  /*d200*/  LEA.HI.X.SX32 R13, R241, R19.reuse, 0x1, P3 ;  /* 0x00000013f10d7211 */ /* 0x080fe200018f0eff */
[----:B------:R2:W-:Y:S01]  /*d210*/  STG.E.U16 desc[UR60][R84.64], R17 ;  /* 0x0000001154007986 */ /* 0x0005e2000c10153c */
[-C--:B------:R-:W-:Y:S02]  /*d220*/  LEA.HI.X.SX32 R9, R243, R19.reuse, 0x1, P5 ;  /* 0x00000013f3097211 */ /* 0x080fe400028f0eff */
[----:B------:R-:W-:Y:S01]  /*d230*/  LEA.HI.X.SX32 R7, R82, R19, 0x1, P6 ;  /* 0x0000001352077211 */ /* 0x000fe200030f0eff */
[----:B------:R3:W-:Y:S01]  /*d240*/  STG.E.U16 desc[UR60][R86.64], R18 ;  /* 0x0000001256007986 */ /* 0x0007e2000c10153c */
[----:B------:R-:W-:-:S02]  /*d250*/  PRMT R14, R36, 0x7632, R14 ;  /* 0x00007632240e7816 */ /* 0x000fc4000000000e */
[----:B------:R-:W-:Y:S01]  /*d260*/  PRMT R19, R37, 0x7632, R19 ;  /* 0x0000763225137816 */ /* 0x000fe20000000013 */
[----:B------:R4:W-:Y:S01]  /*d270*/  STG.E.U16 desc[UR60][R88.64], R36 ;  /* 0x0000002458007986 */ /* 0x0009e2000c10153c */
[----:B-1----:R-:W-:Y:S02]  /*d280*/  PRMT R20, R38, 0x7632, R20 ;  /* 0x0000763226147816 */ /* 0x002fe40000000014 */
[----:B------:R-:W-:Y:S01]  /*d290*/  PRMT R21, R39, 0x7632, R21 ;  /* 0x0000763227157816 */ /* 0x000fe20000000015 */
[----:B------:R1:W-:Y:S01]  /*d2a0*/  STG.E.U16 desc[UR60][R90.64], R37 ;  /* 0x000000255a007986 */ /* 0x0003e2000c10153c */
[----:B-----5:R-:W-:Y:S02]  /*d2b0*/  PRMT R4, R40, 0x7632, R4 ;  /* 0x0000763228047816 */ /* 0x020fe40000000004 */
[----:B0-----:R-:W-:Y:S01]  /*d2c0*/  PRMT R15, R41, 0x7632, R15 ;  /* 0x00007632290f7816 */ /* 0x001fe2000000000f */
[----:B------:R-:W-:Y:S01]  /*d2d0*/  STG.E.U16 desc[UR60][R92.64], R38 ;  /* 0x000000265c007986 */ /* 0x000fe2000c10153c */
[----:B--2---:R-:W-:-:S02]  /*d2e0*/  PRMT R17, R42, 0x7632, R17 ;  /* 0x000076322a117816 */ /* 0x004fc40000000011 */
[----:B---3--:R-:W-:Y:S01]  /*d2f0*/  PRMT R18, R43, 0x7632, R18 ;  /* 0x000076322b127816 */ /* 0x008fe20000000012 */
[----:B------:R-:W-:Y:S01]  /*d300*/  STG.E.U16 desc[UR60][R94.64], R39 ;  /* 0x000000275e007986 */ /* 0x000fe2000c10153c */
[----:B----4-:R-:W-:Y:S02]  /*d310*/  PRMT R82, R66, 0x7632, R82 ;  /* 0x0000763242527816 */ /* 0x010fe40000000052 */
[----:B------:R-:W-:Y:S01]  /*d320*/  PRMT R83, R67, 0x7632, R83 ;  /* 0x0000763243537816 */ /* 0x000fe20000000053 */
[----:B------:R0:W-:Y:S01]  /*d330*/  STG.E.U16 desc[UR60][R96.64], R14 ;  /* 0x0000000e60007986 */ /* 0x0001e2000c10153c */
[----:B------:R-:W-:Y:S02]  /*d340*/  PRMT R88, R72, 0x7632, R88 ;  /* 0x0000763248587816 */ /* 0x000fe40000000058 */
[----:B------:R-:W-:Y:S01]  /*d350*/  PRMT R89, R73, 0x7632, R89 ;  /* 0x0000763249597816 */ /* 0x000fe20000000059 */
[----:B------:R2:W-:Y:S01]  /*d360*/  STG.E.U16 desc[UR60][R98.64], R19 ;  /* 0x0000001362007986 */ /* 0x0005e2000c10153c */
[----:B-1----:R-:W-:-:S02]  /*d370*/  PRMT R90, R74, 0x7632, R90 ;  /* 0x000076324a5a7816 */ /* 0x002fc4000000005a */
[----:B------:R-:W-:Y:S01]  /*d380*/  PRMT R91, R75, 0x7632, R91 ;  /* 0x000076324b5b7816 */ /* 0x000fe2000000005b */
[----:B------:R1:W-:Y:S04]  /*d390*/  STG.E.U16 desc[UR60][R100.64], R20 ;  /* 0x0000001464007986 */ /* 0x0003e8000c10153c */
[----:B------:R3:W-:Y:S01]  /*d3a0*/  STG.E.U16 desc[UR60][R102.64], R21 ;  /* 0x0000001566007986 */ /* 0x0007e2000c10153c */
[----:B0-----:R-:W-:Y:S02]  /*d3b0*/  PRMT R14, R52, 0x7632, R14 ;  /* 0x00007632340e7816 */ /* 0x001fe4000000000e */
[----:B------:R-:W-:Y:S01]  /*d3c0*/  PRMT R96, R76, 0x7632, R96 ;  /* 0x000076324c607816 */ /* 0x000fe20000000060 */
[----:B------:R0:W-:Y:S01]  /*d3d0*/  STG.E.U16 desc[UR60][R104.64], R40 ;  /* 0x0000002868007986 */ /* 0x0001e2000c10153c */
[----:B--2---:R-:W-:-:S02]  /*d3e0*/  PRMT R19, R53, 0x7632, R19 ;  /* 0x0000763235137816 */ /* 0x004fc40000000013 */
[----:B------:R-:W-:Y:S01]  /*d3f0*/  PRMT R97, R77, 0x7632, R97 ;  /* 0x000076324d617816 */ /* 0x000fe20000000061 */
[----:B------:R2:W-:Y:S01]  /*d400*/  STG.E.U16 desc[UR60][R106.64], R41 ;  /* 0x000000296a007986 */ /* 0x0005e2000c10153c */
[----:B-1----:R-:W-:Y:S02]  /*d410*/  PRMT R20, R54, 0x7632, R20 ;  /* 0x0000763236147816 */ /* 0x002fe40000000014 */
[----:B------:R-:W-:Y:S01]  /*d420*/  PRMT R98, R78, 0x7632, R98 ;  /* 0x000076324e627816 */ /* 0x000fe20000000062 */
[----:B------:R-:W-:Y:S01]  /*d430*/  STG.E.U16 desc[UR60][R108.64], R42 ;  /* 0x0000002a6c007986 */ /* 0x000fe2000c10153c */
[----:B---3--:R-:W-:Y:S02]  /*d440*/  PRMT R21, R55, 0x7632, R21 ;  /* 0x0000763237157816 */ /* 0x008fe40000000015 */
[----:B------:R-:W-:Y:S01]  /*d450*/  PRMT R99, R79, 0x7632, R99 ;  /* 0x000076324f637816 */ /* 0x000fe20000000063 */
[----:B------:R-:W-:Y:S01]  /*d460*/  STG.E.U16 desc[UR60][R110.64], R43 ;  /* 0x0000002b6e007986 */ /* 0x000fe2000c10153c */
[----:B0-----:R-:W-:-:S02]  /*d470*/  PRMT R104, R48, 0x7632, R104 ;  /* 0x0000763230687816 */ /* 0x001fc40000000068 */
[----:B------:R-:W-:Y:S01]  /*d480*/  PRMT R105, R49, 0x7632, R105 ;  /* 0x0000763231697816 */ /* 0x000fe20000000069 */
[----:B------:R0:W-:Y:S01]  /*d490*/  STG.E.U16 desc[UR60][R112.64], R4 ;  /* 0x0000000470007986 */ /* 0x0001e2000c10153c */
[----:B--2---:R-:W-:Y:S02]  /*d4a0*/  PRMT R106, R50, 0x7632, R106 ;  /* 0x00007632326a7816 */ /* 0x004fe4000000006a */
[----:B------:R-:W-:Y:S01]  /*d4b0*/  PRMT R107, R51, 0x7632, R107 ;  /* 0x00007632336b7816 */ /* 0x000fe2000000006b */
[----:B------:R1:W-:Y:S04]  /*d4c0*/  STG.E.U16 desc[UR60][R114.64], R15 ;  /* 0x0000000f72007986 */ /* 0x0003e8000c10153c */
[----:B------:R2:W-:Y:S04]  /*d4d0*/  STG.E.U16 desc[UR60][R116.64], R17 ;  /* 0x0000001174007986 */ /* 0x0005e8000c10153c */
[----:B------:R3:W-:Y:S01]  /*d4e0*/  STG.E.U16 desc[UR60][R118.64], R18 ;  /* 0x0000001276007986 */ /* 0x0007e2000c10153c */
[----:B0-----:R-:W-:-:S02]  /*d4f0*/  PRMT R4, R56, 0x7632, R4 ;  /* 0x0000763238047816 */ /* 0x001fc40000000004 */
[----:B------:R-:W-:Y:S01]  /*d500*/  PRMT R112, R44, 0x7632, R112 ;  /* 0x000076322c707816 */ /* 0x000fe20000000070 */
[----:B------:R-:W-:Y:S01]  /*d510*/  STG.E.U16 desc[UR60][R120.64], R52 ;  /* 0x0000003478007986 */ /* 0x000fe2000c10153c */
[----:B-1----:R-:W-:Y:S02]  /*d520*/  PRMT R15, R57, 0x7632, R15 ;  /* 0x00007632390f7816 */ /* 0x002fe4000000000f */
[----:B------:R-:W-:Y:S01]  /*d530*/  PRMT R113, R45, 0x7632, R113 ;  /* 0x000076322d717816 */ /* 0x000fe20000000071 */
[----:B------:R-:W-:Y:S01]  /*d540*/  STG.E.U16 desc[UR60][R122.64], R53 ;  /* 0x000000357a007986 */ /* 0x000fe2000c10153c */
[----:B--2---:R-:W-:Y:S02]  /*d550*/  PRMT R17, R58, 0x7632, R17 ;  /* 0x000076323a117816 */ /* 0x004fe40000000011 */
[----:B------:R-:W-:Y:S01]  /*d560*/  PRMT R114, R46, 0x7632, R114 ;  /* 0x000076322e727816 */ /* 0x000fe20000000072 */
[----:B------:R-:W-:Y:S01]  /*d570*/  STG.E.U16 desc[UR60][R124.64], R54 ;  /* 0x000000367c007986 */ /* 0x000fe2000c10153c */
[----:B---3--:R-:W-:-:S02]  /*d580*/  PRMT R18, R59, 0x7632, R18 ;  /* 0x000076323b127816 */ /* 0x008fc40000000012 */
[----:B------:R-:W-:Y:S01]  /*d590*/  PRMT R115, R47, 0x7632, R115 ;  /* 0x000076322f737816 */ /* 0x000fe20000000073 */
[----:B------:R-:W-:Y:S04]  /*d5a0*/  STG.E.U16 desc[UR60][R126.64], R55 ;  /* 0x000000377e007986 */ /* 0x000fe8000c10153c */
[----:B------:R0:W-:Y:S04]  /*d5b0*/  STG.E.U16 desc[UR60][R128.64], R14 ;  /* 0x0000000e80007986 */ /* 0x0001e8000c10153c */
[----:B------:R1:W-:Y:S04]  /*d5c0*/  STG.E.U16 desc[UR60][R130.64], R19 ;  /* 0x0000001382007986 */ /* 0x0003e8000c10153c */
[----:B------:R-:W-:Y:S04]  /*d5d0*/  STG.E.U16 desc[UR60][R132.64], R20 ;  /* 0x0000001484007986 */ /* 0x000fe8000c10153c */
[----:B------:R-:W-:Y:S01]  /*d5e0*/  STG.E.U16 desc[UR60][R134.64], R21 ;  /* 0x0000001586007986 */ /* 0x000fe2000c10153c */
[----:B0-----:R-:W-:-:S03]  /*d5f0*/  PRMT R14, R64, 0x7632, R14 ;  /* 0x00007632400e7816 */ /* 0x001fc6000000000e */
[----:B------:R-:W-:Y:S01]  /*d600*/  STG.E.U16 desc[UR60][R136.64], R56 ;  /* 0x0000003888007986 */ /* 0x000fe2000c10153c */
[----:B-1----:R-:W-:-:S03]  /*d610*/  PRMT R19, R65, 0x7632, R19 ;  /* 0x0000763241137816 */ /* 0x002fc60000000013 */
[----:B------:R-:W-:Y:S04]  /*d620*/  STG.E.U16 desc[UR60][R138.64], R57 ;  /* 0x000000398a007986 */ /* 0x000fe8000c10153c */
[----:B------:R-:W-:Y:S04]  /*d630*/  STG.E.U16 desc[UR60][R140.64], R58 ;  /* 0x0000003a8c007986 */ /* 0x000fe8000c10153c */
[----:B------:R-:W-:Y:S04]  /*d640*/  STG.E.U16 desc[UR60][R142.64], R59 ;  /* 0x0000003b8e007986 */ /* 0x000fe8000c10153c */
[----:B------:R0:W-:Y:S04]  /*d650*/  STG.E.U16 desc[UR60][R144.64], R4 ;  /* 0x0000000490007986 */ /* 0x0001e8000c10153c */
[----:B------:R-:W-:Y:S04]  /*d660*/  STG.E.U16 desc[UR60][R146.64], R15 ;  /* 0x0000000f92007986 */ /* 0x000fe8000c10153c */
[----:B------:R-:W-:Y:S04]  /*d670*/  STG.E.U16 desc[UR60][R148.64], R17 ;  /* 0x0000001194007986 */ /* 0x000fe8000c10153c */
[----:B------:R-:W-:Y:S01]  /*d680*/  STG.E.U16 desc[UR60][R150.64], R18 ;  /* 0x0000001296007986 */ /* 0x000fe2000c10153c */
[----:B0-----:R-:W-:-:S03]  /*d690*/  FFMA R4, R81, 0.69314718246459960938, R16 ;  /* 0x3f31721851047823 */ /* 0x001fc60000000010 */
[----:B------:R0:W1:Y:S04]  /*d6a0*/  LDS.128 R20, [R0] ;  /* 0x0000000000147984 */ /* 0x0000680000000c00 */
[----:B------:R-:W-:Y:S04]  /*d6b0*/  STG.E.U16 desc[UR60][R152.64], R64 ;  /* 0x0000004098007986 */ /* 0x000fe8000c10153c */
[----:B------:R-:W-:Y:S01]  /*d6c0*/  STG.E.U16 desc[UR60][R154.64], R65 ;  /* 0x000000419a007986 */ /* 0x000fe2000c10153c */
[----:B0-----:R-:W0:Y:S03]  /*d6d0*/  LDC R0, c[0x0][0x27c] ;  /* 0x00009f00ff007b82 */ /* 0x001e260000000800 */
[----:B------:R-:W-:Y:S04]  /*d6e0*/  STG.E.U16 desc[UR60][R156.64], R66 ;  /* 0x000000429c007986 */ /* 0x000fe8000c10153c */
[----:B------:R-:W-:Y:S04]  /*d6f0*/  STG.E.U16 desc[UR60][R158.64], R67 ;  /* 0x000000439e007986 */ /* 0x000fe8000c10153c */
[----:B------:R1:W-:Y:S04]  /*d700*/  STG.E.U16 desc[UR60][R160.64], R14 ;  /* 0x0000000ea0007986 */ /* 0x0003e8000c10153c */
[----:B------:R2:W-:Y:S04]  /*d710*/  STG.E.U16 desc[UR60][R162.64], R19 ;  /* 0x00000013a2007986 */ /* 0x0005e8000c10153c */
[----:B------:R2:W-:Y:S04]  /*d720*/  STG.E.U16 desc[UR60][R164.64], R82 ;  /* 0x00000052a4007986 */ /* 0x0005e8000c10153c */
[----:B------:R2:W-:Y:S04]  /*d730*/  STG.E.U16 desc[UR60][R166.64], R83 ;  /* 0x00000053a6007986 */ /* 0x0005e8000c10153c */
[----:B------:R2:W-:Y:S04]  /*d740*/  STG.E.U16 desc[UR60][R168.64], R72 ;  /* 0x00000048a8007986 */ /* 0x0005e8000c10153c */
[----:B------:R2:W-:Y:S01]  /*d750*/  STG.E.U16 desc[UR60][R170.64], R73 ;  /* 0x00000049aa007986 */ /* 0x0005e2000c10153c */
[----:B-1----:R-:W-:-:S02]  /*d760*/  PRMT R14, R20, 0x7632, R14 ;  /* 0x00007632140e7816 */ /* 0x002fc4000000000e */
[----:B------:R-:W-:Y:S01]  /*d770*/  PRMT R15, R21, 0x7632, R15 ;  /* 0x00007632150f7816 */ /* 0x000fe2000000000f */
[----:B------:R2:W-:Y:S01]  /*d780*/  STG.E.U16 desc[UR60][R172.64], R74 ;  /* 0x0000004aac007986 */ /* 0x0005e2000c10153c */
[----:B------:R-:W-:Y:S02]  /*d790*/  PRMT R17, R22, 0x7632, R17 ;  /* 0x0000763216117816 */ /* 0x000fe40000000011 */
[----:B------:R-:W-:Y:S01]  /*d7a0*/  PRMT R18, R23, 0x7632, R18 ;  /* 0x0000763217127816 */ /* 0x000fe20000000012 */
[----:B------:R2:W-:Y:S04]  /*d7b0*/  STG.E.U16 desc[UR60][R174.64], R75 ;  /* 0x0000004bae007986 */ /* 0x0005e8000c10153c */
        /* <DEDUP_REMOVED lines=35> */
[----:B------:R2:W-:Y:S01]  /*d9f0*/  STG.E.U16 desc[UR60][R6.64], R18 ;  /* 0x0000001206007986 */ /* 0x0005e2000c10153c */
[----:B------:R-:W-:Y:S06]  /*da00*/  BAR.SYNC.DEFER_BLOCKING 0x0 ;  /* 0x0000000000007b1d */ /* 0x000fec0000010000 */
[----:B------:R2:W-:Y:S02]  /*da10*/  STS.64 [R2], R4 ;  /* 0x0000000402007388 */ /* 0x0005e40000000a00 */
[----:B------:R-:W-:Y:S06]  /*da20*/  BAR.SYNC.DEFER_BLOCKING 0x0 ;  /* 0x0000000000007b1d */ /* 0x000fec0000010000 */
[----:B0-----:R-:W-:Y:S05]  /*da30*/  @P0 EXIT ;  /* 0x000000000000094d */ /* 0x001fea0003800000 */
[----:B------:R-:W0:Y:S01]  /*da40*/  LDS R3, [R3] ;  /* 0x0000000003037984 */ /* 0x000e220000000800 */
[----:B--2---:R-:W1:Y:S01]  /*da50*/  LDC.64 R6, c[0x0][0x230] ;  /* 0x00008c00ff067b82 */ /* 0x004e620000000a00 */
[----:B------:R-:W-:Y:S02]  /*da60*/  IMAD R0, R244, R0, RZ ;  /* 0x00000000f4007224 */ /* 0x000fe400078e02ff */
[----:B------:R-:W-:Y:S02]  /*da70*/  IMAD.SHL.U32 R4, R240, 0x4, RZ ;  /* 0x00000004f0047824 */ /* 0x000fe400078e00ff */
[C---:B------:R-:W-:Y:S02]  /*da80*/  IMAD.SHL.U32 R5, R0.reuse, 0x4, RZ ;  /* 0x0000000400057824 */ /* 0x040fe400078e00ff */
[----:B------:R-:W-:-:S04]  /*da90*/  IMAD.HI R0, R0, 0x4, RZ ;  /* 0x0000000400007827 */ /* 0x000fc800078e02ff */
[----:B------:R-:W-:Y:S01]  /*daa0*/  IMAD.HI R2, R240, 0x4, RZ ;  /* 0x00000004f0027827 */ /* 0x000fe200078e02ff */
[----:B-1----:R-:W-:-:S04]  /*dab0*/  IADD3 R4, P0, P1, R4, R6, R5 ;  /* 0x0000000604047210 */ /* 0x002fc8000791e005 */
[----:B------:R-:W-:-:S05]  /*dac0*/  IADD3.X R5, R2, R7, R0, P0, P1 ;  /* 0x0000000702057210 */ /* 0x000fca00007e2400 */
[----:B0-----:R-:W-:Y:S01]  /*dad0*/  STG.E desc[UR60][R4.64], R3 ;  /* 0x0000000304007986 */ /* 0x001fe2000c10193c */
[----:B------:R-:W-:Y:S05]  /*dae0*/  EXIT ;  /* 0x000000000000794d */ /* 0x000fea0003800000 */
.L_x_2:
[----:B------:R-:W-:-:S00]  /*daf0*/  BRA `(.L_x_2) ;  /* 0xfffffffc00fc7947 */ /* 0x000fc0000383ffff */
[----:B------:R-:W-:-:S00]  /*db00*/  NOP ;  /* 0x0000000000007918 */ /* 0x000fc00000000000 */
[----:B------:R-:W-:-:S00]  /*db10*/  NOP ;  /* 0x0000000000007918 */ /* 0x000fc00000000000 */
[----:B------:R-:W-:-:S00]  /*db20*/  NOP ;  /* 0x0000000000007918 */ /* 0x000fc00000000000 */
[----:B------:R-:W-:-:S00]  /*db30*/  NOP ;  /* 0x0000000000007918 */ /* 0x000fc00000000000 */
[----:B------:R-:W-:-:S00]  /*db40*/  NOP ;  /* 0x0000000000007918 */ /* 0x000fc00000000000 */
[----:B------:R-:W-:-:S00]  /*db50*/  NOP ;  /* 0x0000000000007918 */ /* 0x000fc00000000000 */
[----:B------:R-:W-:-:S00]  /*db60*/  NOP ;  /* 0x0000000000007918 */ /* 0x000fc00000000000 */
[----:B------:R-:W-:-:S00]  /*db70*/  NOP ;  /* 0x0000000000007918 */ /* 0x000fc00000000000 */
.L_x_3:


//--------------------- .nv.global.init           --------------------------
	.section	.nv.global.init,"aw",@progbits
.nv.global.init:
	.type		_$_str,@object
	.size		_$_str,(.L_0 - _$_str)
_$_str:
        /*0000*/ 	.byte	0x5f, 0x5f, 0x43, 0x55, 0x44, 0x41, 0x5f, 0x46, 0x54, 0x5a, 0x00
.L_0:


//--------------------- .nv.shared.attn_fwd       --------------------------
	.section	.nv.shared.attn_fwd,"aw",@nobits
	.sectionflags	@""
	.align	16
	.zero		1024


//--------------------- .nv.shared.reserved.0     --------------------------
	.section	.nv.shared.reserved.0,"aw",@nobits
	.weak		__nv_reservedSMEM_offset_0_alias
	.size		__nv_reservedSMEM_offset_0_alias, 0, 0
	.other		__nv_reservedSMEM_offset_0_alias,@"STO_CUDA_RESERVED_SHARED STV_DEFAULT"
__nv_reservedSMEM_offset_0_alias:
	.zero		0


//--------------------- .nv.constant0.attn_fwd    --------------------------
	.section	.nv.constant0.attn_fwd,"a",@progbits
	.sectionflags	@""
	.align	4
.nv.constant0.attn_fwd:
	.zero		664


//--------------------- SYMBOLS --------------------------

	.type		.nv.reservedSmem.offset0,@object
	.size		.nv.reservedSmem.offset0,0x4
